	.target	sm_90a

	.elftype	@"ET_EXEC"


//--------------------- .note.nv.tkinfo           --------------------------
	.section	.note.nv.tkinfo,"",@"SHT_NOTE"
	.sectionflags	@"SHF_NOTE_NV_TKINFO"
	.tkinfo
        /*0018*/ 	.word	0x00000002
        /*0030*/ 	.string	""
        /*0030*/ 	.string	"ptxas"
        /*0030*/ 	.string	"Cuda compilation tools, release 13.0, V13.0.88"
        /*0030*/ 	.string	"Build cuda_13.0.r13.0/compiler.36424714_0"
        /*0030*/ 	.string	"-arch sm_90a -m 64 "



//--------------------- .note.nv.cuinfo           --------------------------
	.section	.note.nv.cuinfo,"",@"SHT_NOTE"
	.sectionflags	@"SHF_NOTE_NV_CUINFO"
        /*0018*/ 	.short	0x0002
        /*001a*/ 	.short	0x005a
        /*001c*/ 	.short	0x0082
	.zero		2


//--------------------- .nv.info                  --------------------------
	.section	.nv.info,"",@"SHT_CUDA_INFO"
	.align	4


	//----- nvinfo : EIATTR_REGCOUNT
	.align		4
        /*0000*/ 	.byte	0x04, 0x2f
        /*0002*/ 	.short	(.L_16 - .L_15)
	.align		4
.L_15:
        /*0004*/ 	.word	index@(_ZN7cutlass13device_kernelINS_4fmha6kernel28FmhaKernelTmaWarpSpecializedINS1_10collective30FmhaMainloopTmaWarpSpecializedINS_10bfloat16_tEffN4cute5tupleIJNS7_1CILi128EEESA_NS9_ILi96EEEEEENS8_IJiNS9_ILi1EEENS8_IJiiEEEEEESF_SF_NS4_12CausalFusionEJNS2_6OptionILNS2_3TagE0ENS9_ILb1EEEEENSH_ILSI_2ESJ_EEEEENS4_15FmhaFwdEpilogueIS6_fNS8_IJNS9_ILi64EEESB_SA_EEEEENS2_23PersistentTileSchedulerEJSK_SL_EEEEEvNT_6ParamsE)
        /*0008*/ 	.word	0x000000a8


	//----- nvinfo : EIATTR_FRAME_SIZE
	.align		4
.L_16:
        /*000c*/ 	.byte	0x04, 0x11
        /*000e*/ 	.short	(.L_18 - .L_17)
	.align		4
.L_17:
        /*0010*/ 	.word	index@($__internal_0_$__cuda_sm20_rcp_rn_f32_slowpath)
        /*0014*/ 	.word	0x00000000


	//----- nvinfo : EIATTR_FRAME_SIZE
	.align		4
.L_18:
        /*0018*/ 	.byte	0x04, 0x11
        /*001a*/ 	.short	(.L_20 - .L_19)
	.align		4
.L_19:
        /*001c*/ 	.word	index@(_ZN7cutlass13device_kernelINS_4fmha6kernel28FmhaKernelTmaWarpSpecializedINS1_10collective30FmhaMainloopTmaWarpSpecializedINS_10bfloat16_tEffN4cute5tupleIJNS7_1CILi128EEESA_NS9_ILi96EEEEEENS8_IJiNS9_ILi1EEENS8_IJiiEEEEEESF_SF_NS4_12CausalFusionEJNS2_6OptionILNS2_3TagE0ENS9_ILb1EEEEENSH_ILSI_2ESJ_EEEEENS4_15FmhaFwdEpilogueIS6_fNS8_IJNS9_ILi64EEESB_SA_EEEEENS2_23PersistentTileSchedulerEJSK_SL_EEEEEvNT_6ParamsE)
        /*0020*/ 	.word	0x00000000


	//----- nvinfo : EIATTR_MIN_STACK_SIZE
	.align		4
.L_20:
        /*0024*/ 	.byte	0x04, 0x12
        /*0026*/ 	.short	(.L_22 - .L_21)
	.align		4
.L_21:
        /*0028*/ 	.word	index@(_ZN7cutlass13device_kernelINS_4fmha6kernel28FmhaKernelTmaWarpSpecializedINS1_10collective30FmhaMainloopTmaWarpSpecializedINS_10bfloat16_tEffN4cute5tupleIJNS7_1CILi128EEESA_NS9_ILi96EEEEEENS8_IJiNS9_ILi1EEENS8_IJiiEEEEEESF_SF_NS4_12CausalFusionEJNS2_6OptionILNS2_3TagE0ENS9_ILb1EEEEENSH_ILSI_2ESJ_EEEEENS4_15FmhaFwdEpilogueIS6_fNS8_IJNS9_ILi64EEESB_SA_EEEEENS2_23PersistentTileSchedulerEJSK_SL_EEEEEvNT_6ParamsE)
        /*002c*/ 	.word	0x00000000
.L_22:


//--------------------- .nv.compat                --------------------------
	.section	.nv.compat,"",@"SHT_CUDA_COMPAT_INFO"
	.align	4
        /*0000*/ 	.byte	0x02, 0x09, 0x01, 0x00, 0x02, 0x02, 0x04, 0x00, 0x02, 0x05, 0x05, 0x00, 0x03, 0x07, 0x01, 0x01
        /*0010*/ 	.byte	0x02, 0x03, 0x01, 0x00, 0x02, 0x06, 0x01, 0x00, 0x04, 0x0b, 0x08, 0x00, 0x00, 0x00, 0x00, 0x00
        /*0020*/ 	.byte	0x00, 0x00, 0x00, 0x00


//--------------------- .nv.info._ZN7cutlass13device_kernelINS_4fmha6kernel28FmhaKernelTmaWarpSpecializedINS1_10collective30FmhaMainloopTmaWarpSpecializedINS_10bfloat16_tEffN4cute5tupleIJNS7_1CILi128EEESA_NS9_ILi96EEEEEENS8_IJiNS9_ILi1EEENS8_IJiiEEEEEESF_SF_NS4_12CausalFusionEJNS2_6OptionILNS2_3TagE0ENS9_ILb1EEEEENSH_ILSI_2ESJ_EEEEENS4_15FmhaFwdEpilogueIS6_fNS8_IJNS9_ILi64EEESB_SA_EEEEENS2_23PersistentTileSchedulerEJSK_SL_EEEEEvNT_6ParamsE --------------------------
	.section	.nv.info._ZN7cutlass13device_kernelINS_4fmha6kernel28FmhaKernelTmaWarpSpecializedINS1_10collective30FmhaMainloopTmaWarpSpecializedINS_10bfloat16_tEffN4cute5tupleIJNS7_1CILi128EEESA_NS9_ILi96EEEEEENS8_IJiNS9_ILi1EEENS8_IJiiEEEEEESF_SF_NS4_12CausalFusionEJNS2_6OptionILNS2_3TagE0ENS9_ILb1EEEEENSH_ILSI_2ESJ_EEEEENS4_15FmhaFwdEpilogueIS6_fNS8_IJNS9_ILi64EEESB_SA_EEEEENS2_23PersistentTileSchedulerEJSK_SL_EEEEEvNT_6ParamsE,"",@"SHT_CUDA_INFO"
	.sectionflags	@""
	.align	4


	//----- nvinfo : EIATTR_CUDA_API_VERSION
	.align		4
        /*0000*/ 	.byte	0x04, 0x37
        /*0002*/ 	.short	(.L_24 - .L_23)
.L_23:
        /*0004*/ 	.word	0x00000082


	//----- nvinfo : EIATTR_KPARAM_INFO
	.align		4
.L_24:
        /*0008*/ 	.byte	0x04, 0x17
        /*000a*/ 	.short	(.L_26 - .L_25)
.L_25:
        /*000c*/ 	.word	0x00000000
        /*0010*/ 	.short	0x0000
        /*0012*/ 	.short	0x0070
        /*0014*/ 	.byte	0x00, 0xf0, 0x01, 0x20


	//----- nvinfo : EIATTR_SPARSE_MMA_MASK
	.align		4
.L_26:
        /*0018*/ 	.byte	0x03, 0x50
        /*001a*/ 	.short	0x0000


	//----- nvinfo : EIATTR_MAXREG_COUNT
	.align		4
        /*001c*/ 	.byte	0x03, 0x1b
        /*001e*/ 	.short	0x00a8


	//----- nvinfo : EIATTR_NUM_BARRIERS
	.align		4
        /*0020*/ 	.byte	0x02, 0x4c
        /*0022*/ 	.byte	0x02
	.zero		1


	//----- nvinfo : EIATTR_EXTERNS
	.align		4
        /*0024*/ 	.byte	0x04, 0x0f
        /*0026*/ 	.short	(.L_28 - .L_27)


	//   ....[0]....
	.align		4
.L_27:
        /*0028*/ 	.word	index@(__assertfail)


	//----- nvinfo : EIATTR_MERCURY_ISA_VERSION
	.align		4
.L_28:
        /*002c*/ 	.byte	0x03, 0x5f
        /*002e*/ 	.short	0x0101


	//----- nvinfo : EIATTR_INT_WARP_WIDE_INSTR_OFFSETS
	.align		4
        /*0030*/ 	.byte	0x04, 0x31
        /*0032*/ 	.short	(.L_30 - .L_29)


	//   ....[0]....
.L_29:
        /*0034*/ 	.word	0x00000760


	//   ....[1]....
        /*0038*/ 	.word	0x00000770


	//   ....[2]....
        /*003c*/ 	.word	0x00000780


	//   ....[3]....
        /*0040*/ 	.word	0x00000790


	//   ....[4]....
        /*0044*/ 	.word	0x00000800


	//   ....[5]....
        /*0048*/ 	.word	0x000009c0


	//   ....[6]....
        /*004c*/ 	.word	0x00000a70


	//----- nvinfo : EIATTR_COOP_GROUP_MASK_REGIDS
	.align		4
.L_30:
        /*0050*/ 	.byte	0x04, 0x29
        /*0052*/ 	.short	(.L_32 - .L_31)


	//   ....[0]....
.L_31:
        /*0054*/ 	.word	0xffffffff


	//   ....[1]....
        /*0058*/ 	.word	0xffffffff


	//   ....[2]....
        /*005c*/ 	.word	0xffffffff


	//   ....[3]....
        /*0060*/ 	.word	0xffffffff


	//   ....[4]....
        /*0064*/ 	.word	0xffffffff


	//   ....[5]....
        /*0068*/ 	.word	0xffffffff


	//   ....[6]....
        /*006c*/ 	.word	0xffffffff


	//   ....[7]....
        /*0070*/ 	.word	0xffffffff


	//   ....[8]....
        /*0074*/ 	.word	0xffffffff


	//   ....[9]....
        /*0078*/ 	.word	0xffffffff


	//   ....[10]....
        /*007c*/ 	.word	0xffffffff


	//   ....[11]....
        /*0080*/ 	.word	0xffffffff


	//   ....[12]....
        /*0084*/ 	.word	0xffffffff


	//   ....[13]....
        /*0088*/ 	.word	0xffffffff


	//   ....[14]....
        /*008c*/ 	.word	0xffffffff


	//   ....[15]....
        /*0090*/ 	.word	0xffffffff


	//   ....[16]....
        /*0094*/ 	.word	0xffffffff


	//   ....[17]....
        /*0098*/ 	.word	0xffffffff


	//   ....[18]....
        /*009c*/ 	.word	0xffffffff


	//   ....[19]....
        /*00a0*/ 	.word	0xffffffff


	//   ....[20]....
        /*00a4*/ 	.word	0xffffffff


	//   ....[21]....
        /*00a8*/ 	.word	0xffffffff


	//----- nvinfo : EIATTR_COOP_GROUP_INSTR_OFFSETS
	.align		4
.L_32:
        /*00ac*/ 	.byte	0x04, 0x28
        /*00ae*/ 	.short	(.L_34 - .L_33)


	//   ....[0]....
.L_33:
        /*00b0*/ 	.word	0x00000070


	//   ....[1]....
        /*00b4*/ 	.word	0x000000a0


	//   ....[2]....
        /*00b8*/ 	.word	0x000001d0


	//   ....[3]....
        /*00bc*/ 	.word	0x000003e0


	//   ....[4]....
        /*00c0*/ 	.word	0x000005a0


	//   ....[5]....
        /*00c4*/ 	.word	0x00000700


	//   ....[6]....
        /*00c8*/ 	.word	0x00002180


	//   ....[7]....
        /*00cc*/ 	.word	0x000021c0


	//   ....[8]....
        /*00d0*/ 	.word	0x00002a30


	//   ....[9]....
        /*00d4*/ 	.word	0x00002b60


	//   ....[10]....
        /*00d8*/ 	.word	0x00004850


	//   ....[11]....
        /*00dc*/ 	.word	0x00004870


	//   ....[12]....
        /*00e0*/ 	.word	0x000051f0


	//   ....[13]....
        /*00e4*/ 	.word	0x00005310


	//   ....[14]....
        /*00e8*/ 	.word	0x00007910


	//   ....[15]....
        /*00ec*/ 	.word	0x00007a10


	//   ....[16]....
        /*00f0*/ 	.word	0x00008650


	//   ....[17]....
        /*00f4*/ 	.word	0x00008780


	//   ....[18]....
        /*00f8*/ 	.word	0x0000a3f0


	//   ....[19]....
        /*00fc*/ 	.word	0x0000a430


	//   ....[20]....
        /*0100*/ 	.word	0x0000a470


	//   ....[21]....
        /*0104*/ 	.word	0x0000a480


	//----- nvinfo : EIATTR_REG_RECONFIG
	.align		4
.L_34:
        /*0108*/ 	.byte	0x01, 0x54
	.zero		2


	//----- nvinfo : EIATTR_SYSCALL_OFFSETS
	.align		4
        /*010c*/ 	.byte	0x04, 0x46
        /*010e*/ 	.short	(.L_36 - .L_35)


	//   ....[0]....
.L_35:
        /*0110*/ 	.word	0x0000afc0


	//   ....[1]....
        /*0114*/ 	.word	0x0000b120


	//----- nvinfo : EIATTR_MBARRIER_INSTR_OFFSETS
	.align		4
.L_36:
        /*0118*/ 	.byte	0x04, 0x39
        /*011a*/ 	.short	(.L_38 - .L_37)


	//   ....[0]....
.L_37:
        /*011c*/ 	.word	0x00000390
        /*0120*/ 	.word	0x000000ff
        /*0124*/ 	.word	0x00028450
        /*0128*/ 	.short	0x0100
        /*012a*/ 	.byte	0x08
	.zero		1


	//   ....[1]....
        /*012c*/ 	.word	0x000003a0
        /*0130*/ 	.word	0x000000ff
        /*0134*/ 	.word	0x00028460
        /*0138*/ 	.short	0x0100
        /*013a*/ 	.byte	0x08
	.zero		1


	//   ....[2]....
        /*013c*/ 	.word	0x000003b0
        /*0140*/ 	.word	0x000000ff
        /*0144*/ 	.word	0x00028458
        /*0148*/ 	.short	0x0100
        /*014a*/ 	.byte	0x08
	.zero		1


	//   ....[3]....
        /*014c*/ 	.word	0x000003c0
        /*0150*/ 	.word	0x000000ff
        /*0154*/ 	.word	0x00028468
        /*0158*/ 	.short	0x0100
        /*015a*/ 	.byte	0x08
	.zero		1


	//   ....[4]....
        /*015c*/ 	.word	0x000004f0
        /*0160*/ 	.word	0x000000ff
        /*0164*/ 	.word	0x00028400
        /*0168*/ 	.short	0x0100
        /*016a*/ 	.byte	0x08
	.zero		1


	//   ....[5]....
        /*016c*/ 	.word	0x00000500
        /*0170*/ 	.word	0x000000ff
        /*0174*/ 	.word	0x00028428
        /*0178*/ 	.short	0x0100
        /*017a*/ 	.byte	0x08
	.zero		1


	//   ....[6]....
        /*017c*/ 	.word	0x00000510
        /*0180*/ 	.word	0x000000ff
        /*0184*/ 	.word	0x00028408
        /*0188*/ 	.short	0x0100
        /*018a*/ 	.byte	0x08
	.zero		1


	//   ....[7]....
        /*018c*/ 	.word	0x00000520
        /*0190*/ 	.word	0x000000ff
        /*0194*/ 	.word	0x00028430
        /*0198*/ 	.short	0x0100
        /*019a*/ 	.byte	0x08
	.zero		1


	//   ....[8]....
        /*019c*/ 	.word	0x00000530
        /*01a0*/ 	.word	0x000000ff
        /*01a4*/ 	.word	0x00028410
        /*01a8*/ 	.short	0x0100
        /*01aa*/ 	.byte	0x08
	.zero		1


	//   ....[9]....
        /*01ac*/ 	.word	0x00000540
        /*01b0*/ 	.word	0x000000ff
        /*01b4*/ 	.word	0x00028438
        /*01b8*/ 	.short	0x0100
        /*01ba*/ 	.byte	0x08
	.zero		1


	//   ....[10]....
        /*01bc*/ 	.word	0x00000550
        /*01c0*/ 	.word	0x000000ff
        /*01c4*/ 	.word	0x00028418
        /*01c8*/ 	.short	0x0100
        /*01ca*/ 	.byte	0x08
	.zero		1


	//   ....[11]....
        /*01cc*/ 	.word	0x00000560
        /*01d0*/ 	.word	0x000000ff
        /*01d4*/ 	.word	0x00028440
        /*01d8*/ 	.short	0x0100
        /*01da*/ 	.byte	0x08
	.zero		1


	//   ....[12]....
        /*01dc*/ 	.word	0x00000570
        /*01e0*/ 	.word	0x000000ff
        /*01e4*/ 	.word	0x00028420
        /*01e8*/ 	.short	0x0100
        /*01ea*/ 	.byte	0x08
	.zero		1


	//   ....[13]....
        /*01ec*/ 	.word	0x00000580
        /*01f0*/ 	.word	0x000000ff
        /*01f4*/ 	.word	0x00028448
        /*01f8*/ 	.short	0x0100
        /*01fa*/ 	.byte	0x08
	.zero		1


	//   ....[14]....
        /*01fc*/ 	.word	0x000006b0
        /*0200*/ 	.word	0x000000ff
        /*0204*/ 	.word	0x00028470
        /*0208*/ 	.short	0x0100
        /*020a*/ 	.byte	0x08
	.zero		1


	//   ....[15]....
        /*020c*/ 	.word	0x000006c0
        /*0210*/ 	.word	0x000000ff
        /*0214*/ 	.word	0x00028480
        /*0218*/ 	.short	0x0100
        /*021a*/ 	.byte	0x08
	.zero		1


	//   ....[16]....
        /*021c*/ 	.word	0x000006d0
        /*0220*/ 	.word	0x000000ff
        /*0224*/ 	.word	0x00028478
        /*0228*/ 	.short	0x0100
        /*022a*/ 	.byte	0x08
	.zero		1


	//   ....[17]....
        /*022c*/ 	.word	0x000006e0
        /*0230*/ 	.word	0x000000ff
        /*0234*/ 	.word	0x00028488
        /*0238*/ 	.short	0x0100
        /*023a*/ 	.byte	0x08
	.zero		1


	//   ....[18]....
        /*023c*/ 	.word	0x00000820
        /*0240*/ 	.word	0x000000ff
        /*0244*/ 	.word	0x00028490
        /*0248*/ 	.short	0x0100
        /*024a*/ 	.byte	0x06
	.zero		1


	//   ....[19]....
        /*024c*/ 	.word	0x00000830
        /*0250*/ 	.word	0x000000ff
        /*0254*/ 	.word	0x00028498
        /*0258*/ 	.short	0x0100
        /*025a*/ 	.byte	0x06
	.zero		1


	//   ....[20]....
        /*025c*/ 	.word	0x00000840
        /*0260*/ 	.word	0x000000ff
        /*0264*/ 	.word	0x000284a0
        /*0268*/ 	.short	0x0100
        /*026a*/ 	.byte	0x06
	.zero		1


	//   ....[21]....
        /*026c*/ 	.word	0x00000850
        /*0270*/ 	.word	0x000000ff
        /*0274*/ 	.word	0x000284a8
        /*0278*/ 	.short	0x0100
        /*027a*/ 	.byte	0x06
	.zero		1


	//   ....[22]....
        /*027c*/ 	.word	0x00000950
        /*0280*/ 	.word	0x000000ff
        /*0284*/ 	.word	0x000284c0
        /*0288*/ 	.short	0x0100
        /*028a*/ 	.byte	0x08
	.zero		1


	//   ....[23]....
        /*028c*/ 	.word	0x00000960
        /*0290*/ 	.word	0x000000ff
        /*0294*/ 	.word	0x000284d8
        /*0298*/ 	.short	0x0100
        /*029a*/ 	.byte	0x08
	.zero		1


	//   ....[24]....
        /*029c*/ 	.word	0x00000970
        /*02a0*/ 	.word	0x000000ff
        /*02a4*/ 	.word	0x000284c8
        /*02a8*/ 	.short	0x0100
        /*02aa*/ 	.byte	0x08
	.zero		1


	//   ....[25]....
        /*02ac*/ 	.word	0x00000980
        /*02b0*/ 	.word	0x000000ff
        /*02b4*/ 	.word	0x000284e0
        /*02b8*/ 	.short	0x0100
        /*02ba*/ 	.byte	0x08
	.zero		1


	//   ....[26]....
        /*02bc*/ 	.word	0x00000990
        /*02c0*/ 	.word	0x000000ff
        /*02c4*/ 	.word	0x000284d0
        /*02c8*/ 	.short	0x0100
        /*02ca*/ 	.byte	0x08
	.zero		1


	//   ....[27]....
        /*02cc*/ 	.word	0x000009a0
        /*02d0*/ 	.word	0x000000ff
        /*02d4*/ 	.word	0x000284e8
        /*02d8*/ 	.short	0x0100
        /*02da*/ 	.byte	0x08
	.zero		1


	//   ....[28]....
        /*02dc*/ 	.word	0x00000aa0
        /*02e0*/ 	.word	0x000000ff
        /*02e4*/ 	.word	0x000284b0
        /*02e8*/ 	.short	0x0100
        /*02ea*/ 	.byte	0x06
	.zero		1


	//   ....[29]....
        /*02ec*/ 	.word	0x000013c0
        /*02f0*/ 	.word	0x000000ff
        /*02f4*/ 	.word	0x00028450
        /*02f8*/ 	.short	0x010a
        /*02fa*/ 	.byte	0x04
	.zero		1


	//   ....[30]....
        /*02fc*/ 	.word	0x00001470
        /*0300*/ 	.word	0x000000ff
        /*0304*/ 	.word	0x00028400
        /*0308*/ 	.short	0x010a
        /*030a*/ 	.byte	0x1f
	.zero		1


	//   ....[31]....
        /*030c*/ 	.word	0x00001490
        /*0310*/ 	.word	0x000000ff
        /*0314*/ 	.word	0xfffffff8
        /*0318*/ 	.short	0x010a
        /*031a*/ 	.byte	0x1c
	.zero		1


	//   ....[32]....
        /*031c*/ 	.word	0x00003c10
        /*0320*/ 	.word	0x0000001a
        /*0324*/ 	.word	0x00000000
        /*0328*/ 	.short	0x0101
        /*032a*/ 	.byte	0x1e
	.zero		1


	//   ....[33]....
        /*032c*/ 	.word	0x00003f50
        /*0330*/ 	.word	0x000000ff
        /*0334*/ 	.word	0x00028400
        /*0338*/ 	.short	0x010a
        /*033a*/ 	.byte	0x06
	.zero		1


	//   ....[34]....
        /*033c*/ 	.word	0x00004270
        /*0340*/ 	.word	0x000000ff
        /*0344*/ 	.word	0x00000000
        /*0348*/ 	.short	0x0101
        /*034a*/ 	.byte	0x1f
	.zero		1


	//   ....[35]....
        /*034c*/ 	.word	0x000043a0
        /*0350*/ 	.word	0x000000ff
        /*0354*/ 	.word	0x00028400
        /*0358*/ 	.short	0x010a
        /*035a*/ 	.byte	0x06
	.zero		1


	//   ....[36]....
        /*035c*/ 	.word	0x00006410
        /*0360*/ 	.word	0x000000ff
        /*0364*/ 	.word	0x00028400
        /*0368*/ 	.short	0x010a
        /*036a*/ 	.byte	0x06
	.zero		1


	//   ....[37]....
        /*036c*/ 	.word	0x00006900
        /*0370*/ 	.word	0x000000ff
        /*0374*/ 	.word	0x00028400
        /*0378*/ 	.short	0x010a
        /*037a*/ 	.byte	0x06
	.zero		1


	//   ....[38]....
        /*037c*/ 	.word	0x00006c10
        /*0380*/ 	.word	0x000000ff
        /*0384*/ 	.word	0x00000000
        /*0388*/ 	.short	0x0101
        /*038a*/ 	.byte	0x06
	.zero		1


	//   ....[39]....
        /*038c*/ 	.word	0x00006cc0
        /*0390*/ 	.word	0x000000ff
        /*0394*/ 	.word	0x00000000
        /*0398*/ 	.short	0x0101
        /*039a*/ 	.byte	0x06
	.zero		1


	//   ....[40]....
        /*039c*/ 	.word	0x00006e60
        /*03a0*/ 	.word	0x000000ff
        /*03a4*/ 	.word	0x00028400
        /*03a8*/ 	.short	0x010a
        /*03aa*/ 	.byte	0x06
	.zero		1


	//   ....[41]....
        /*03ac*/ 	.word	0x000098f0
        /*03b0*/ 	.word	0x000000ff
        /*03b4*/ 	.word	0x00028400
        /*03b8*/ 	.short	0x010a
        /*03ba*/ 	.byte	0x06
	.zero		1


	//   ....[42]....
        /*03bc*/ 	.word	0x00009dd0
        /*03c0*/ 	.word	0x000000ff
        /*03c4*/ 	.word	0x00028400
        /*03c8*/ 	.short	0x010a
        /*03ca*/ 	.byte	0x06
	.zero		1


	//   ....[43]....
        /*03cc*/ 	.word	0x0000a0e0
        /*03d0*/ 	.word	0x000000ff
        /*03d4*/ 	.word	0x00000000
        /*03d8*/ 	.short	0x0101
        /*03da*/ 	.byte	0x06
	.zero		1


	//   ....[44]....
        /*03dc*/ 	.word	0x0000a190
        /*03e0*/ 	.word	0x000000ff
        /*03e4*/ 	.word	0x00000000
        /*03e8*/ 	.short	0x0101
        /*03ea*/ 	.byte	0x06
	.zero		1


	//   ....[45]....
        /*03ec*/ 	.word	0x0000a340
        /*03f0*/ 	.word	0x000000ff
        /*03f4*/ 	.word	0x00000000
        /*03f8*/ 	.short	0x0101
        /*03fa*/ 	.byte	0x04
	.zero		1


	//   ....[46]....
        /*03fc*/ 	.word	0x0000a3c0
        /*0400*/ 	.word	0x000000ff
        /*0404*/ 	.word	0x00000000
        /*0408*/ 	.short	0x0101
        /*040a*/ 	.byte	0x1e
	.zero		1


	//   ....[47]....
        /*040c*/ 	.word	0x0000a9c0
        /*0410*/ 	.word	0x000000ff
        /*0414*/ 	.word	0x00000008
        /*0418*/ 	.short	0x010a
        /*041a*/ 	.byte	0x1c
	.zero		1


	//   ....[48]....
        /*041c*/ 	.word	0x0000bcf0
        /*0420*/ 	.word	0x00000000
        /*0424*/ 	.word	0x00028490
        /*0428*/ 	.short	0x0101
        /*042a*/ 	.byte	0x27
	.zero		1


	//   ....[49]....
        /*042c*/ 	.word	0x0000c0b0
        /*0430*/ 	.word	0x00000007
        /*0434*/ 	.word	0x00028460
        /*0438*/ 	.short	0x010a
        /*043a*/ 	.byte	0x3f
	.zero		1


	//   ....[50]....
        /*043c*/ 	.word	0x0000c3d0
        /*0440*/ 	.word	0x00000007
        /*0444*/ 	.word	0x000284b0
        /*0448*/ 	.short	0x0101
        /*044a*/ 	.byte	0x3f
	.zero		1


	//   ....[51]....
        /*044c*/ 	.word	0x0000c3e0
        /*0450*/ 	.word	0x00000007
        /*0454*/ 	.word	0x000284b0
        /*0458*/ 	.short	0x010a
        /*045a*/ 	.byte	0x3f
	.zero		1


	//   ....[52]....
        /*045c*/ 	.word	0x0000c480
        /*0460*/ 	.word	0x00000004
        /*0464*/ 	.word	0x00028460
        /*0468*/ 	.short	0x010a
        /*046a*/ 	.byte	0x3f
	.zero		1


	//   ....[53]....
        /*046c*/ 	.word	0x0000cb40
        /*0470*/ 	.word	0x00000008
        /*0474*/ 	.word	0x00028428
        /*0478*/ 	.short	0x010a
        /*047a*/ 	.byte	0x3f
	.zero		1


	//   ....[54]....
        /*047c*/ 	.word	0x0000ce60
        /*0480*/ 	.word	0x00000005
        /*0484*/ 	.word	0x000284b0
        /*0488*/ 	.short	0x0101
        /*048a*/ 	.byte	0x3f
	.zero		1


	//   ....[55]....
        /*048c*/ 	.word	0x0000ce70
        /*0490*/ 	.word	0x00000005
        /*0494*/ 	.word	0x000284b0
        /*0498*/ 	.short	0x010a
        /*049a*/ 	.byte	0x3f
	.zero		1


	//   ....[56]....
        /*049c*/ 	.word	0x0000cf20
        /*04a0*/ 	.word	0x00000007
        /*04a4*/ 	.word	0x00028428
        /*04a8*/ 	.short	0x010a
        /*04aa*/ 	.byte	0x3f
	.zero		1


	//   ....[57]....
        /*04ac*/ 	.word	0x0000d290
        /*04b0*/ 	.word	0x00000007
        /*04b4*/ 	.word	0x00028428
        /*04b8*/ 	.short	0x010a
        /*04ba*/ 	.byte	0x3f
	.zero		1


	//   ....[58]....
        /*04bc*/ 	.word	0x0000d5d0
        /*04c0*/ 	.word	0x00000007
        /*04c4*/ 	.word	0x00028428
        /*04c8*/ 	.short	0x010a
        /*04ca*/ 	.byte	0x3f
	.zero		1


	//   ....[59]....
        /*04cc*/ 	.word	0x0000d960
        /*04d0*/ 	.word	0x00000003
        /*04d4*/ 	.word	0x00028450
        /*04d8*/ 	.short	0x010a
        /*04da*/ 	.byte	0x3f
	.zero		1


	//   ....[60]....
        /*04dc*/ 	.word	0x0000d9c0
        /*04e0*/ 	.word	0x00000005
        /*04e4*/ 	.word	0x00028400
        /*04e8*/ 	.short	0x010a
        /*04ea*/ 	.byte	0x3f
	.zero		1


	//   ....[61]....
        /*04ec*/ 	.word	0x0000da20
        /*04f0*/ 	.word	0x00000000
        /*04f4*/ 	.word	0xfffffff8
        /*04f8*/ 	.short	0x010a
        /*04fa*/ 	.byte	0x3f
	.zero		1


	//   ....[62]....
        /*04fc*/ 	.word	0x0000da80
        /*0500*/ 	.word	0x00000008
        /*0504*/ 	.word	0x00028400
        /*0508*/ 	.short	0x010a
        /*050a*/ 	.byte	0x3f
	.zero		1


	//   ....[63]....
        /*050c*/ 	.word	0x0000dae0
        /*0510*/ 	.word	0x0000000d
        /*0514*/ 	.word	0x00028400
        /*0518*/ 	.short	0x010a
        /*051a*/ 	.byte	0x3f
	.zero		1


	//   ....[64]....
        /*051c*/ 	.word	0x0000db40
        /*0520*/ 	.word	0x00000008
        /*0524*/ 	.word	0x00028400
        /*0528*/ 	.short	0x010a
        /*052a*/ 	.byte	0x3f
	.zero		1


	//   ....[65]....
        /*052c*/ 	.word	0x0000dba0
        /*0530*/ 	.word	0x0000000b
        /*0534*/ 	.word	0x00028400
        /*0538*/ 	.short	0x010a
        /*053a*/ 	.byte	0x3f
	.zero		1


	//   ....[66]....
        /*053c*/ 	.word	0x0000dc00
        /*0540*/ 	.word	0x00000009
        /*0544*/ 	.word	0x00028400
        /*0548*/ 	.short	0x010a
        /*054a*/ 	.byte	0x3f
	.zero		1


	//   ....[67]....
        /*054c*/ 	.word	0x0000dc60
        /*0550*/ 	.word	0x00000003
        /*0554*/ 	.word	0x00000008
        /*0558*/ 	.short	0x010a
        /*055a*/ 	.byte	0x3f
	.zero		1


	//   ....[68]....
        /*055c*/ 	.word	0x0000dd30
        /*0560*/ 	.word	0x00000007
        /*0564*/ 	.word	0x00028460
        /*0568*/ 	.short	0x010a
        /*056a*/ 	.byte	0x3f
	.zero		1


	//   ....[69]....
        /*056c*/ 	.word	0x0000dd80
        /*0570*/ 	.word	0x00000007
        /*0574*/ 	.word	0x000284b0
        /*0578*/ 	.short	0x010a
        /*057a*/ 	.byte	0x3f
	.zero		1


	//   ....[70]....
        /*057c*/ 	.word	0x0000ddd0
        /*0580*/ 	.word	0x00000004
        /*0584*/ 	.word	0x00028460
        /*0588*/ 	.short	0x010a
        /*058a*/ 	.byte	0x3f
	.zero		1


	//   ....[71]....
        /*058c*/ 	.word	0x0000dea0
        /*0590*/ 	.word	0x00000008
        /*0594*/ 	.word	0x00028428
        /*0598*/ 	.short	0x010a
        /*059a*/ 	.byte	0x3f
	.zero		1


	//   ....[72]....
        /*059c*/ 	.word	0x0000def0
        /*05a0*/ 	.word	0x00000005
        /*05a4*/ 	.word	0x000284b0
        /*05a8*/ 	.short	0x010a
        /*05aa*/ 	.byte	0x3f
	.zero		1


	//   ....[73]....
        /*05ac*/ 	.word	0x0000df40
        /*05b0*/ 	.word	0x00000007
        /*05b4*/ 	.word	0x00028428
        /*05b8*/ 	.short	0x010a
        /*05ba*/ 	.byte	0x3f
	.zero		1


	//   ....[74]....
        /*05bc*/ 	.word	0x0000df90
        /*05c0*/ 	.word	0x00000007
        /*05c4*/ 	.word	0x00028428
        /*05c8*/ 	.short	0x010a
        /*05ca*/ 	.byte	0x3f
	.zero		1


	//   ....[75]....
        /*05cc*/ 	.word	0x0000dfe0
        /*05d0*/ 	.word	0x00000007
        /*05d4*/ 	.word	0x00028428
        /*05d8*/ 	.short	0x010a
        /*05da*/ 	.byte	0x3f
	.zero		1


	//----- nvinfo : EIATTR_NUM_MBARRIERS
	.align		4
.L_38:
        /*05dc*/ 	.byte	0x03, 0x38
        /*05de*/ 	.short	0x001d


	//----- nvinfo : EIATTR_EXIT_INSTR_OFFSETS
	.align		4
        /*05e0*/ 	.byte	0x04, 0x1c
        /*05e2*/ 	.short	(.L_40 - .L_39)


	//   ....[0]....
.L_39:
        /*05e4*/ 	.word	0x00000b00


	//   ....[1]....
        /*05e8*/ 	.word	0x00000b70


	//   ....[2]....
        /*05ec*/ 	.word	0x0000bd20


	//   ....[3]....
        /*05f0*/ 	.word	0x0000bd80


	//   ....[4]....
        /*05f4*/ 	.word	0x0000bdb0


	//   ....[5]....
        /*05f8*/ 	.word	0x0000c790


	//   ....[6]....
        /*05fc*/ 	.word	0x0000c7c0


	//   ....[7]....
        /*0600*/ 	.word	0x0000d940


	//----- nvinfo : EIATTR_MAX_THREADS
	.align		4
.L_40:
        /*0604*/ 	.byte	0x04, 0x05
        /*0606*/ 	.short	(.L_42 - .L_41)
.L_41:
        /*0608*/ 	.word	0x00000180
        /*060c*/ 	.word	0x00000001
        /*0610*/ 	.word	0x00000001


	//----- nvinfo : EIATTR_CRS_STACK_SIZE
	.align		4
.L_42:
        /*0614*/ 	.byte	0x04, 0x1e
        /*0616*/ 	.short	(.L_44 - .L_43)
.L_43:
        /*0618*/ 	.word	0x00000000


	//----- nvinfo : EIATTR_CBANK_PARAM_SIZE
	.align		4
.L_44:
        /*061c*/ 	.byte	0x03, 0x19
        /*061e*/ 	.short	0x0870


	//----- nvinfo : EIATTR_PARAM_CBANK
	.align		4
        /*0620*/ 	.byte	0x04, 0x0a
        /*0622*/ 	.short	(.L_46 - .L_45)
	.align		4
.L_45:
        /*0624*/ 	.word	index@(.nv.constant0._ZN7cutlass13device_kernelINS_4fmha6kernel28FmhaKernelTmaWarpSpecializedINS1_10collective30FmhaMainloopTmaWarpSpecializedINS_10bfloat16_tEffN4cute5tupleIJNS7_1CILi128EEESA_NS9_ILi96EEEEEENS8_IJiNS9_ILi1EEENS8_IJiiEEEEEESF_SF_NS4_12CausalFusionEJNS2_6OptionILNS2_3TagE0ENS9_ILb1EEEEENSH_ILSI_2ESJ_EEEEENS4_15FmhaFwdEpilogueIS6_fNS8_IJNS9_ILi64EEESB_SA_EEEEENS2_23PersistentTileSchedulerEJSK_SL_EEEEEvNT_6ParamsE)
        /*0628*/ 	.short	0x0210
        /*062a*/ 	.short	0x0870


	//----- nvinfo : EIATTR_SW_WAR
	.align		4
.L_46:
        /*062c*/ 	.byte	0x04, 0x36
        /*062e*/ 	.short	(.L_48 - .L_47)
.L_47:
        /*0630*/ 	.word	0x00000008
.L_48:


//--------------------- .nv.callgraph             --------------------------
	.section	.nv.callgraph,"",@"SHT_CUDA_CALLGRAPH"
	.align	4
	.sectionentsize	8
	.align		4
        /*0000*/ 	.word	0x00000000
	.align		4
        /*0004*/ 	.word	0xffffffff
	.align		4
        /*0008*/ 	.word	index@(_ZN7cutlass13device_kernelINS_4fmha6kernel28FmhaKernelTmaWarpSpecializedINS1_10collective30FmhaMainloopTmaWarpSpecializedINS_10bfloat16_tEffN4cute5tupleIJNS7_1CILi128EEESA_NS9_ILi96EEEEEENS8_IJiNS9_ILi1EEENS8_IJiiEEEEEESF_SF_NS4_12CausalFusionEJNS2_6OptionILNS2_3TagE0ENS9_ILb1EEEEENSH_ILSI_2ESJ_EEEEENS4_15FmhaFwdEpilogueIS6_fNS8_IJNS9_ILi64EEESB_SA_EEEEENS2_23PersistentTileSchedulerEJSK_SL_EEEEEvNT_6ParamsE)
	.align		4
        /*000c*/ 	.word	index@(__assertfail)
	.align		4
        /*0010*/ 	.word	0x00000000
	.align		4
        /*0014*/ 	.word	0xfffffffe
	.align		4
        /*0018*/ 	.word	0x00000000
	.align		4
        /*001c*/ 	.word	0xfffffffd
	.align		4
        /*0020*/ 	.word	0x00000000
	.align		4
        /*0024*/ 	.word	0xfffffffc


//--------------------- .nv.constant4             --------------------------
	.section	.nv.constant4,"a",@progbits
	.align	8
	.align		8
.nv.constant4:
        /*0000*/ 	.dword	__assertfail
	.align		8
        /*0008*/ 	.dword	__unnamed_1
	.align		8
        /*0010*/ 	.dword	__unnamed_2
	.align		8
        /*0018*/ 	.dword	_ZN39_INTERNAL_450b3abe_4_k_cu_299564a9_33524cuda3std3__45__cpo5beginE
	.align		8
        /*0020*/ 	.dword	_ZN39_INTERNAL_450b3abe_4_k_cu_299564a9_33524cuda3std3__45__cpo3endE
	.align		8
        /*0028*/ 	.dword	_ZN39_INTERNAL_450b3abe_4_k_cu_299564a9_33524cuda3std3__45__cpo6cbeginE
	.align		8
        /*0030*/ 	.dword	_ZN39_INTERNAL_450b3abe_4_k_cu_299564a9_33524cuda3std3__45__cpo4cendE
	.align		8
        /*0038*/ 	.dword	_ZN39_INTERNAL_450b3abe_4_k_cu_299564a9_33524cuda3std3__441_GLOBAL__N__450b3abe_4_k_cu_299564a9_33526ignoreE
	.align		8
        /*0040*/ 	.dword	_ZN39_INTERNAL_450b3abe_4_k_cu_299564a9_33524cuda3std3__419piecewise_constructE
	.align		8
        /*0048*/ 	.dword	_ZN39_INTERNAL_450b3abe_4_k_cu_299564a9_33524cuda3std3__48in_placeE
	.align		8
        /*0050*/ 	.dword	_ZN39_INTERNAL_450b3abe_4_k_cu_299564a9_33524cuda3std6ranges3__45__cpo4swapE
	.align		8
        /*0058*/ 	.dword	_ZN39_INTERNAL_450b3abe_4_k_cu_299564a9_33524cuda3std6ranges3__45__cpo9iter_moveE
	.align		8
        /*0060*/ 	.dword	_ZN39_INTERNAL_450b3abe_4_k_cu_299564a9_33524cute7productE
	.align		8
        /*0068*/ 	.dword	_ZN39_INTERNAL_450b3abe_4_k_cu_299564a9_33524cute1_E
	.align		8
        /*0070*/ 	.dword	$str$24
	.align		8
        /*0078*/ 	.dword	$str$25


//--------------------- .text._ZN7cutlass13device_kernelINS_4fmha6kernel28FmhaKernelTmaWarpSpecializedINS1_10collective30FmhaMainloopTmaWarpSpecializedINS_10bfloat16_tEffN4cute5tupleIJNS7_1CILi128EEESA_NS9_ILi96EEEEEENS8_IJiNS9_ILi1EEENS8_IJiiEEEEEESF_SF_NS4_12CausalFusionEJNS2_6OptionILNS2_3TagE0ENS9_ILb1EEEEENSH_ILSI_2ESJ_EEEEENS4_15FmhaFwdEpilogueIS6_fNS8_IJNS9_ILi64EEESB_SA_EEEEENS2_23PersistentTileSchedulerEJSK_SL_EEEEEvNT_6ParamsE --------------------------
	.section	.text._ZN7cutlass13device_kernelINS_4fmha6kernel28FmhaKernelTmaWarpSpecializedINS1_10collective30FmhaMainloopTmaWarpSpecializedINS_10bfloat16_tEffN4cute5tupleIJNS7_1CILi128EEESA_NS9_ILi96EEEEEENS8_IJiNS9_ILi1EEENS8_IJiiEEEEEESF_SF_NS4_12CausalFusionEJNS2_6OptionILNS2_3TagE0ENS9_ILb1EEEEENSH_ILSI_2ESJ_EEEEENS4_15FmhaFwdEpilogueIS6_fNS8_IJNS9_ILi64EEESB_SA_EEEEENS2_23PersistentTileSchedulerEJSK_SL_EEEEEvNT_6ParamsE,"ax",@progbits
	.align	128
.text._ZN7cutlass13device_kernelINS_4fmha6kernel28FmhaKernelTmaWarpSpecializedINS1_10collective30FmhaMainloopTmaWarpSpecializedINS_10bfloat16_tEffN4cute5tupleIJNS7_1CILi128EEESA_NS9_ILi96EEEEEENS8_IJiNS9_ILi1EEENS8_IJiiEEEEEESF_SF_NS4_12CausalFusionEJNS2_6OptionILNS2_3TagE0ENS9_ILb1EEEEENSH_ILSI_2ESJ_EEEEENS4_15FmhaFwdEpilogueIS6_fNS8_IJNS9_ILi64EEESB_SA_EEEEENS2_23PersistentTileSchedulerEJSK_SL_EEEEEvNT_6ParamsE:
        .type           _ZN7cutlass13device_kernelINS_4fmha6kernel28FmhaKernelTmaWarpSpecializedINS1_10collective30FmhaMainloopTmaWarpSpecializedINS_10bfloat16_tEffN4cute5tupleIJNS7_1CILi128EEESA_NS9_ILi96EEEEEENS8_IJiNS9_ILi1EEENS8_IJiiEEEEEESF_SF_NS4_12CausalFusionEJNS2_6OptionILNS2_3TagE0ENS9_ILb1EEEEENSH_ILSI_2ESJ_EEEEENS4_15FmhaFwdEpilogueIS6_fNS8_IJNS9_ILi64EEESB_SA_EEEEENS2_23PersistentTileSchedulerEJSK_SL_EEEEEvNT_6ParamsE,@function
        .size           _ZN7cutlass13device_kernelINS_4fmha6kernel28FmhaKernelTmaWarpSpecializedINS1_10collective30FmhaMainloopTmaWarpSpecializedINS_10bfloat16_tEffN4cute5tupleIJNS7_1CILi128EEESA_NS9_ILi96EEEEEENS8_IJiNS9_ILi1EEENS8_IJiiEEEEEESF_SF_NS4_12CausalFusionEJNS2_6OptionILNS2_3TagE0ENS9_ILb1EEEEENSH_ILSI_2ESJ_EEEEENS4_15FmhaFwdEpilogueIS6_fNS8_IJNS9_ILi64EEESB_SA_EEEEENS2_23PersistentTileSchedulerEJSK_SL_EEEEEvNT_6ParamsE,(.L_x_148 - _ZN7cutlass13device_kernelINS_4fmha6kernel28FmhaKernelTmaWarpSpecializedINS1_10collective30FmhaMainloopTmaWarpSpecializedINS_10bfloat16_tEffN4cute5tupleIJNS7_1CILi128EEESA_NS9_ILi96EEEEEENS8_IJiNS9_ILi1EEENS8_IJiiEEEEEESF_SF_NS4_12CausalFusionEJNS2_6OptionILNS2_3TagE0ENS9_ILb1EEEEENSH_ILSI_2ESJ_EEEEENS4_15FmhaFwdEpilogueIS6_fNS8_IJNS9_ILi64EEESB_SA_EEEEENS2_23PersistentTileSchedulerEJSK_SL_EEEEEvNT_6ParamsE)
        .other          _ZN7cutlass13device_kernelINS_4fmha6kernel28FmhaKernelTmaWarpSpecializedINS1_10collective30FmhaMainloopTmaWarpSpecializedINS_10bfloat16_tEffN4cute5tupleIJNS7_1CILi128EEESA_NS9_ILi96EEEEEENS8_IJiNS9_ILi1EEENS8_IJiiEEEEEESF_SF_NS4_12CausalFusionEJNS2_6OptionILNS2_3TagE0ENS9_ILb1EEEEENSH_ILSI_2ESJ_EEEEENS4_15FmhaFwdEpilogueIS6_fNS8_IJNS9_ILi64EEESB_SA_EEEEENS2_23PersistentTileSchedulerEJSK_SL_EEEEEvNT_6ParamsE,@"STO_CUDA_ENTRY STV_DEFAULT"
_ZN7cutlass13device_kernelINS_4fmha6kernel28FmhaKernelTmaWarpSpecializedINS1_10collective30FmhaMainloopTmaWarpSpecializedINS_10bfloat16_tEffN4cute5tupleIJNS7_1CILi128EEESA_NS9_ILi96EEEEEENS8_IJiNS9_ILi1EEENS8_IJiiEEEEEESF_SF_NS4_12CausalFusionEJNS2_6OptionILNS2_3TagE0ENS9_ILb1EEEEENSH_ILSI_2ESJ_EEEEENS4_15FmhaFwdEpilogueIS6_fNS8_IJNS9_ILi64EEESB_SA_EEEEENS2_23PersistentTileSchedulerEJSK_SL_EEEEEvNT_6ParamsE:
[----:B------:R-:W1:Y:S01]  /*0000*/  LDC R1, c[0x0][0x28] ;  /* 0x00000a00ff017b82 */ /* 0x000e620000000800 */
[----:B------:R-:W2:Y:S07]  /*0010*/  S2R R2, SR_TID.X ;  /* 0x0000000000027919 */ /* 0x000eae0000002100 */
[----:B------:R-:W3:Y:S01]  /*0020*/  S2UR UR6, SR_CTAID.X ;  /* 0x00000000000679c3 */ /* 0x000ee20000002500 */
[----:B------:R-:W-:Y:S01]  /*0030*/  ELECT P1, URZ, PT ;  /* 0x00000000003f782f */ /* 0x000fe20003820000 */
[----:B------:R-:W-:Y:S01]  /*0040*/  BSSY B0, `(.L_x_0) ;  /* 0x0000018000007945 */ /* 0x000fe20003800000 */
[----:B---3--:R-:W-:Y:S01]  /*0050*/  IMAD.U32 R17, RZ, RZ, UR6 ;  /* 0x00000006ff117e24 */ /* 0x008fe2000f8e00ff */
[----:B--2---:R-:W-:-:S05]  /*0060*/  SHF.R.U32.HI R0, RZ, 0x5, R2 ;  /* 0x00000005ff007819 */ /* 0x004fca0000011602 */
[----:B------:R-:W2:Y:S02]  /*0070*/  SHFL.IDX PT, R3, R0, RZ, 0x1f ;  /* 0x00001fff00037589 */ /* 0x000ea400000e0000 */
[----:B--2---:R-:W-:Y:S02]  /*0080*/  R2UR UR4, R3 ;  /* 0x00000000030472ca */ /* 0x004fe400000e0000 */
[----:B------:R-:W-:-:S06]  /*0090*/  SHF.R.U32.HI R3, RZ, 0x7, R2 ;  /* 0x00000007ff037819 */ /* 0x000fcc0000011602 */
[----:B------:R-:W2:Y:S05]  /*00a0*/  SHFL.IDX PT, R3, R3, RZ, 0x1f ;  /* 0x00001fff03037589 */ /* 0x000eaa00000e0000 */
[----:B------:R-:W-:Y:S02]  /*00b0*/  USHF.R.S32.HI UR5, URZ, 0x1f, UR4 ;  /* 0x0000001f3f057899 */ /* 0x000fe40008011404 */
[----:B------:R-:W-:Y:S02]  /*00c0*/  ISETP.EQ.AND P2, PT, RZ, UR4, P1 ;  /* 0x00000004ff007c0c */ /* 0x000fe40008f42270 */
[----:B------:R-:W-:-:S04]  /*00d0*/  ULEA.HI UR5, UR5, UR4, URZ, 0x2 ;  /* 0x0000000405057291 */ /* 0x000fc8000f8f103f */
[----:B------:R-:W-:-:S04]  /*00e0*/  ULOP3.LUT UR5, UR5, 0xfffffffc, URZ, 0xc0, !UPT ;  /* 0xfffffffc05057892 */ /* 0x000fc8000f8ec03f */
[----:B------:R-:W-:-:S03]  /*00f0*/  UIADD3 UR5, UR4, -UR5, URZ ;  /* 0x8000000504057290 */ /* 0x000fc6000fffe03f */
[----:B-1----:R-:W-:Y:S09]  /*0100*/  @!P2 BRA `(.L_x_1) ;  /* 0x00000000002ca947 */ /* 0x002ff20003800000 */
[----:B------:R-:W-:Y:S02]  /*0110*/  ULDC.64 UR6, c[0x0][0x198] ;  /* 0x0000660000067ab9 */ /* 0x000fe40000000a00 */
[----:B------:R-:W-:Y:S02]  /*0120*/  UIADD3 UR8, UP0, UR6, 0xf0, URZ ;  /* 0x000000f006087890 */ /* 0x000fe4000ff1e03f */
[----:B------:R-:W-:Y:S02]  /*0130*/  UIADD3 UR10, UP1, UR6, 0x1f0, URZ ;  /* 0x000001f0060a7890 */ /* 0x000fe4000ff3e03f */
[----:B------:R-:W-:Y:S02]  /*0140*/  UIADD3 UR6, UP2, UR6, 0x2f0, URZ ;  /* 0x000002f006067890 */ /* 0x000fe4000ff5e03f */
[----:B------:R-:W-:Y:S02]  /*0150*/  UIADD3.X UR9, URZ, UR7, URZ, UP0, !UPT ;  /* 0x000000073f097290 */ /* 0x000fe400087fe43f */
[----:B------:R-:W-:-:S02]  /*0160*/  UIADD3.X UR11, URZ, UR7, URZ, UP1, !UPT ;  /* 0x000000073f0b7290 */ /* 0x000fc40008ffe43f */
[----:B------:R-:W-:-:S05]  /*0170*/  UIADD3.X UR7, URZ, UR7, URZ, UP2, !UPT ;  /* 0x000000073f077290 */ /* 0x000fca00097fe43f */
[----:B------:R1:W-:Y:S02]  /*0180*/  UTMACCTL.PF [UR8] ;  /* 0x00000000080079b9 */ /* 0x0003e40008040000 */
[----:B------:R1:W-:Y:S02]  /*0190*/  UTMACCTL.PF [UR10] ;  /* 0x000000000a0079b9 */ /* 0x0003e40008040000 */
[----:B------:R1:W-:Y:S02]  /*01a0*/  UTMACCTL.PF [UR6] ;  /* 0x00000000060079b9 */ /* 0x0003e40008040000 */
[----:B-1----:R-:W-:Y:S01]  /*01b0*/  NOP ;  /* 0x0000000000007918 */ /* 0x002fe20000000000 */
.L_x_1:
[----:B------:R-:W-:Y:S05]  /*01c0*/  BSYNC B0 ;  /* 0x0000000000007941 */ /* 0x000fea0003800000 */
.L_x_0:
[----:B------:R-:W1:Y:S01]  /*01d0*/  SHFL.IDX PT, R4, R0, RZ, 0x1f ;  /* 0x00001fff00047589 */ /* 0x000e6200000e0000 */
[----:B--2---:R-:W-:Y:S01]  /*01e0*/  R2UR UR49, R3 ;  /* 0x00000000033172ca */ /* 0x004fe200000e0000 */
[----:B------:R-:W-:Y:S02]  /*01f0*/  UISETP.NE.AND UP0, UPT, UR5, 0x1, UPT ;  /* 0x000000010500788c */ /* 0x000fe4000bf05270 */
[----:B------:R-:W-:-:S10]  /*0200*/  UISETP.NE.AND UP1, UPT, UR5, 0x2, UPT ;  /* 0x000000020500788c */ /* 0x000fd4000bf25270 */
[----:B------:R-:W-:Y:S02]  /*0210*/  UIADD3 UR10, UR49, -0x1, URZ ;  /* 0xffffffff310a7890 */ /* 0x000fe4000fffe03f */
[----:B------:R-:W-:Y:S02]  /*0220*/  UISETP.EQ.AND UP2, UPT, UR49, URZ, !UP0 ;  /* 0x0000003f3100728c */ /* 0x000fe4000c742270 */
[----:B------:R-:W-:Y:S02]  /*0230*/  UISETP.EQ.AND UP3, UPT, UR49, URZ, !UP1 ;  /* 0x0000003f3100728c */ /* 0x000fe4000cf62270 */
[----:B------:R-:W-:Y:S02]  /*0240*/  UISETP.GE.U32.AND UP4, UPT, UR10, 0x4, UPT ;  /* 0x000000040a00788c */ /* 0x000fe4000bf86070 */
[----:B------:R-:W-:Y:S01]  /*0250*/  USEL UR48, URZ, 0x1, !UP2 ;  /* 0x000000013f307887 */ /* 0x000fe2000d000000 */
[----:B-1----:R-:W-:Y:S01]  /*0260*/  ISETP.NE.AND P0, PT, R4, RZ, PT ;  /* 0x000000ff0400720c */ /* 0x002fe20003f05270 */
[----:B------:R-:W-:Y:S01]  /*0270*/  USEL UR47, URZ, 0x1, !UP3 ;  /* 0x000000013f2f7887 */ /* 0x000fe2000d800000 */
[----:B------:R-:W-:Y:S01]  /*0280*/  IMAD.U32 R4, RZ, RZ, UR5 ;  /* 0x00000005ff047e24 */ /* 0x000fe2000f8e00ff */
[----:B------:R-:W-:-:S02]  /*0290*/  USEL UR48, UR48, 0x2, UP4 ;  /* 0x0000000230307887 */ /* 0x000fc4000a000000 */
[----:B------:R-:W-:-:S08]  /*02a0*/  USEL UR47, UR47, 0x2, UP4 ;  /* 0x000000022f2f7887 */ /* 0x000fd0000a000000 */
[----:B------:R-:W-:Y:S05]  /*02b0*/  @P0 BRA `(.L_x_2) ;  /* 0x0000000000480947 */ /* 0x000fea0003800000 */
[----:B------:R-:W1:Y:S01]  /*02c0*/  S2UR UR8, SR_CgaCtaId ;  /* 0x00000000000879c3 */ /* 0x000e620000008800 */
[----:B------:R-:W-:Y:S01]  /*02d0*/  UMOV UR4, 0x400 ;  /* 0x0000040000047882 */ /* 0x000fe20000000000 */
[----:B------:R-:W-:Y:S01]  /*02e0*/  UMOV UR5, 0x1 ;  /* 0x0000000100057882 */ /* 0x000fe20000000000 */
[----:B------:R-:W-:Y:S01]  /*02f0*/  UMOV UR6, 0x80 ;  /* 0x0000008000067882 */ /* 0x000fe20000000000 */
[----:B------:R-:W-:Y:S01]  /*0300*/  ELECT P0, URZ, PT ;  /* 0x00000000003f782f */ /* 0x000fe20003800000 */
[----:B------:R-:W-:-:S04]  /*0310*/  UIADD3 UR6, -UR6, 0x100000, URZ ;  /* 0x0010000006067890 */ /* 0x000fc8000fffe13f */
[----:B------:R-:W-:Y:S02]  /*0320*/  USHF.L.U32 UR7, UR6, 0xb, URZ ;  /* 0x0000000b06077899 */ /* 0x000fe4000800063f */
[----:B------:R-:W-:Y:S02]  /*0330*/  USHF.L.U32 UR6, UR6, 0x1, URZ ;  /* 0x0000000106067899 */ /* 0x000fe4000800063f */
[----:B-1----:R-:W-:Y:S02]  /*0340*/  ULEA UR8, UR8, UR4, 0x18 ;  /* 0x0000000408087291 */ /* 0x002fe4000f8ec03f */
[----:B------:R-:W-:-:S04]  /*0350*/  UIADD3 UR4, -UR5, 0x100000, URZ ;  /* 0x0010000005047890 */ /* 0x000fc8000fffe13f */
[----:B------:R-:W-:Y:S02]  /*0360*/  USHF.L.U32 UR5, UR4, 0xb, URZ ;  /* 0x0000000b04057899 */ /* 0x000fe4000800063f */
[----:B------:R-:W-:Y:S01]  /*0370*/  USHF.L.U32 UR4, UR4, 0x1, URZ ;  /* 0x0000000104047899 */ /* 0x000fe2000800063f */
[----:B------:R-:W1:Y:S11]  /*0380*/  FENCE.VIEW.ASYNC.S ;  /* 0x00000000000073c6 */ /* 0x000e760000000000 */
[----:B-1----:R1:W2:Y:S01]  /*0390*/  SYNCS.EXCH.64 URZ, [UR8+0x28450], UR4 ;  /* 0x02845004083f75b2 */ /* 0x0022a20008000100 */
[----:B------:R1:W3:Y:S01]  /*03a0*/  SYNCS.EXCH.64 URZ, [UR8+0x28460], UR6 ;  /* 0x02846006083f75b2 */ /* 0x0002e20008000100 */
[----:B------:R1:W4:Y:S01]  /*03b0*/  SYNCS.EXCH.64 URZ, [UR8+0x28458], UR4 ;  /* 0x02845804083f75b2 */ /* 0x0003220008000100 */
[----:B------:R1:W1:Y:S01]  /*03c0*/  SYNCS.EXCH.64 URZ, [UR8+0x28468], UR6 ;  /* 0x02846806083f75b2 */ /* 0x0002620008000100 */
[----:B------:R-:W-:Y:S01]  /*03d0*/  NOP ;  /* 0x0000000000007918 */ /* 0x000fe20000000000 */
.L_x_2:
[----:B------:R-:W5:Y:S01]  /*03e0*/  SHFL.IDX PT, R3, R0, RZ, 0x1f ;  /* 0x00001fff00037589 */ /* 0x000f6200000e0000 */
[----:B------:R-:W-:Y:S01]  /*03f0*/  NOP ;  /* 0x0000000000007918 */ /* 0x000fe20000000000 */
[----:B-----5:R-:W-:-:S13]  /*0400*/  ISETP.NE.AND P0, PT, R3, RZ, PT ;  /* 0x000000ff0300720c */ /* 0x020fda0003f05270 */
[----:B------:R-:W-:Y:S05]  /*0410*/  @P0 BRA `(.L_x_3) ;  /* 0x0000000000600947 */ /* 0x000fea0003800000 */
[----:B-1----:R-:W1:Y:S01]  /*0420*/  S2UR UR5, SR_CgaCtaId ;  /* 0x00000000000579c3 */ /* 0x002e620000008800 */
[----:B------:R-:W-:Y:S01]  /*0430*/  UMOV UR4, 0x400 ;  /* 0x0000040000047882 */ /* 0x000fe20000000000 */
[----:B------:R-:W-:Y:S01]  /*0440*/  UMOV UR6, 0x1 ;  /* 0x0000000100067882 */ /* 0x000fe20000000000 */
[----:B------:R-:W-:Y:S01]  /*0450*/  UMOV UR9, 0x100 ;  /* 0x0000010000097882 */ /* 0x000fe20000000000 */
[----:B------:R-:W-:-:S04]  /*0460*/  UIADD3 UR6, -UR6, 0x100000, URZ ;  /* 0x0010000006067890 */ /* 0x000fc8000fffe13f */
[----:B------:R-:W-:Y:S02]  /*0470*/  USHF.L.U32 UR7, UR6, 0xb, URZ ;  /* 0x0000000b06077899 */ /* 0x000fe4000800063f */
[----:B------:R-:W-:Y:S01]  /*0480*/  USHF.L.U32 UR6, UR6, 0x1, URZ ;  /* 0x0000000106067899 */ /* 0x000fe2000800063f */
[----:B------:R-:W-:Y:S01]  /*0490*/  ELECT P0, URZ, PT ;  /* 0x00000000003f782f */ /* 0x000fe20003800000 */
[----:B-1----:R-:W-:Y:S02]  /*04a0*/  ULEA UR8, UR5, UR4, 0x18 ;  /* 0x0000000405087291 */ /* 0x002fe4000f8ec03f */
[----:B------:R-:W-:-:S04]  /*04b0*/  UIADD3 UR4, -UR9, 0x100000, URZ ;  /* 0x0010000009047890 */ /* 0x000fc8000fffe13f */
[----:B------:R-:W-:Y:S02]  /*04c0*/  USHF.L.U32 UR5, UR4, 0xb, URZ ;  /* 0x0000000b04057899 */ /* 0x000fe4000800063f */
[----:B------:R-:W-:Y:S01]  /*04d0*/  USHF.L.U32 UR4, UR4, 0x1, URZ ;  /* 0x0000000104047899 */ /* 0x000fe2000800063f */
[----:B------:R-:W1:Y:S03]  /*04e0*/  FENCE.VIEW.ASYNC.S ;  /* 0x00000000000073c6 */ /* 0x000e660000000000 */
[----:B-1----:R1:W1:Y:S08]  /*04f0*/  SYNCS.EXCH.64 URZ, [UR8+0x28400], UR6 ;  /* 0x02840006083f75b2 */ /* 0x0022700008000100 */
[----:B------:R1:W1:Y:S01]  /*0500*/  SYNCS.EXCH.64 URZ, [UR8+0x28428], UR4 ;  /* 0x02842804083f75b2 */ /* 0x0002620008000100 */
        /* <DEDUP_REMOVED lines=8> */
[----:B------:R-:W-:Y:S01]  /*0590*/  NOP ;  /* 0x0000000000007918 */ /* 0x000fe20000000000 */
.L_x_3:
        /* <DEDUP_REMOVED lines=21> */
[----:B------:R-:W-:Y:S01]  /*06f0*/  NOP ;  /* 0x0000000000007918 */ /* 0x000fe20000000000 */
.L_x_4:
[----:B------:R-:W5:Y:S01]  /*0700*/  SHFL.IDX PT, R3, R0, RZ, 0x1f ;  /* 0x00001fff00037589 */ /* 0x000f6200000e0000 */
[----:B------:R-:W-:Y:S01]  /*0710*/  ELECT P0, URZ, PT ;  /* 0x00000000003f782f */ /* 0x000fe20003800000 */
[----:B------:R-:W-:Y:S01]  /*0720*/  NOP ;  /* 0x0000000000007918 */ /* 0x000fe20000000000 */
[----:B-1----:R-:W-:Y:S02]  /*0730*/  UMOV UR4, 0x80 ;  /* 0x0000008000047882 */ /* 0x002fe40000000000 */
[C---:B-----5:R-:W-:Y:S02]  /*0740*/  ISETP.NE.OR P0, PT, R3.reuse, RZ, !P0 ;  /* 0x000000ff0300720c */ /* 0x060fe40004705670 */
[----:B------:R-:W-:-:S11]  /*0750*/  ISETP.NE.AND P3, PT, R3, RZ, PT ;  /* 0x000000ff0300720c */ /* 0x000fd60003f65270 */
[----:B------:R-:W-:Y:S01]  /*0760*/  VOTEU.ALL UP2, P0 ;  /* 0x00000000003f7886 */ /* 0x000fe20000040000 */
[----:B------:R-:W-:Y:S01]  /*0770*/  VOTEU.ALL UP3, P0 ;  /* 0x00000000003f7886 */ /* 0x000fe20000060000 */
[----:B------:R-:W-:Y:S01]  /*0780*/  VOTEU.ALL UP4, P0 ;  /* 0x00000000003f7886 */ /* 0x000fe20000080000 */
[----:B------:R-:W-:Y:S02]  /*0790*/  VOTEU.ALL UP5, P0 ;  /* 0x00000000003f7886 */ /* 0x000fe400000a0000 */
[----:B------:R-:W1:Y:S01]  /*07a0*/  @!UP2 S2UR UR7, SR_CgaCtaId ;  /* 0x000000000007a9c3 */ /* 0x000e620000008800 */
[----:B------:R-:W-:Y:S01]  /*07b0*/  @!UP2 UMOV UR6, 0x400 ;  /* 0x000004000006a882 */ /* 0x000fe20000000000 */
[----:B------:R-:W-:-:S04]  /*07c0*/  @!UP2 UIADD3 UR4, -UR4, 0x100000, URZ ;  /* 0x001000000404a890 */ /* 0x000fc8000fffe13f */
[----:B------:R-:W-:Y:S02]  /*07d0*/  @!UP2 USHF.L.U32 UR5, UR4, 0xb, URZ ;  /* 0x0000000b0405a899 */ /* 0x000fe4000800063f */
[----:B------:R-:W-:Y:S02]  /*07e0*/  @!UP2 USHF.L.U32 UR4, UR4, 0x1, URZ ;  /* 0x000000010404a899 */ /* 0x000fe4000800063f */
[----:B-1----:R-:W-:Y:S01]  /*07f0*/  @!UP2 ULEA UR6, UR7, UR6, 0x18 ;  /* 0x000000060706a291 */ /* 0x002fe2000f8ec03f */
[----:B------:R-:W-:Y:S01]  /*0800*/  VOTEU.ALL UP2, P0 ;  /* 0x00000000003f7886 */ /* 0x000fe20000040000 */
[----:B------:R-:W1:Y:S10]  /*0810*/  FENCE.VIEW.ASYNC.S ;  /* 0x00000000000073c6 */ /* 0x000e740000000000 */
[----:B-1----:R1:W1:Y:S01]  /*0820*/  @!UP2 SYNCS.EXCH.64 URZ, [UR6+0x28490], UR4 ;  /* 0x02849004063fa5b2 */ /* 0x0022620008000100 */
[----:B------:R1:W1:Y:S01]  /*0830*/  @!UP3 SYNCS.EXCH.64 URZ, [UR6+0x28498], UR4 ;  /* 0x02849804063fb5b2 */ /* 0x0002620008000100 */
[----:B------:R1:W1:Y:S01]  /*0840*/  @!UP4 SYNCS.EXCH.64 URZ, [UR6+0x284a0], UR4 ;  /* 0x0284a004063fc5b2 */ /* 0x0002620008000100 */
[----:B------:R1:W1:Y:S01]  /*0850*/  @!UP5 SYNCS.EXCH.64 URZ, [UR6+0x284a8], UR4 ;  /* 0x0284a804063fd5b2 */ /* 0x0002620008000100 */
[----:B------:R-:W-:Y:S01]  /*0860*/  NOP ;  /* 0x0000000000007918 */ /* 0x000fe20000000000 */
[----:B------:R-:W-:Y:S05]  /*0870*/  @P3 BRA `(.L_x_5) ;  /* 0x0000000000503947 */ /* 0x000fea0003800000 */
[----:B-1----:R-:W1:Y:S01]  /*0880*/  S2UR UR5, SR_CgaCtaId ;  /* 0x00000000000579c3 */ /* 0x002e620000008800 */
[----:B------:R-:W-:Y:S01]  /*0890*/  UMOV UR4, 0x400 ;  /* 0x0000040000047882 */ /* 0x000fe20000000000 */
[----:B------:R-:W-:Y:S01]  /*08a0*/  UMOV UR6, 0x20 ;  /* 0x0000002000067882 */ /* 0x000fe20000000000 */
[----:B------:R-:W-:Y:S01]  /*08b0*/  UMOV UR7, 0x80 ;  /* 0x0000008000077882 */ /* 0x000fe20000000000 */
[----:B------:R-:W-:Y:S01]  /*08c0*/  ELECT P0, URZ, PT ;  /* 0x00000000003f782f */ /* 0x000fe20003800000 */
[----:B-1----:R-:W-:Y:S02]  /*08d0*/  ULEA UR8, UR5, UR4, 0x18 ;  /* 0x0000000405087291 */ /* 0x002fe4000f8ec03f */
[----:B------:R-:W-:-:S04]  /*08e0*/  UIADD3 UR4, -UR6, 0x100000, URZ ;  /* 0x0010000006047890 */ /* 0x000fc8000fffe13f */
[----:B------:R-:W-:Y:S02]  /*08f0*/  USHF.L.U32 UR5, UR4, 0xb, URZ ;  /* 0x0000000b04057899 */ /* 0x000fe4000800063f */
[----:B------:R-:W-:Y:S02]  /*0900*/  USHF.L.U32 UR4, UR4, 0x1, URZ ;  /* 0x0000000104047899 */ /* 0x000fe4000800063f */
        /* <DEDUP_REMOVED lines=10> */
[----:B------:R-:W-:Y:S01]  /*09b0*/  NOP ;  /* 0x0000000000007918 */ /* 0x000fe20000000000 */
.L_x_5:
[----:B------:R-:W-:Y:S01]  /*09c0*/  VOTEU.ANY UP2, P2 ;  /* 0x00000000003f7886 */ /* 0x000fe20001040100 */
[----:B-1----:R-:W-:Y:S01]  /*09d0*/  UMOV UR4, 0x40 ;  /* 0x0000004000047882 */ /* 0x002fe20000000000 */
[----:B------:R-:W-:Y:S01]  /*09e0*/  ISETP.NE.AND P3, PT, RZ, UR49, PT ;  /* 0x00000031ff007c0c */ /* 0x000fe2000bf65270 */
[----:B------:R-:W-:Y:S01]  /*09f0*/  NOP ;  /* 0x0000000000007918 */ /* 0x000fe20000000000 */
[----:B------:R-:W-:Y:S01]  /*0a00*/  ISETP.EQ.AND P0, PT, R4, 0x2, P1 ;  /* 0x000000020400780c */ /* 0x000fe20000f02270 */
[----:B------:R-:W1:Y:S01]  /*0a10*/  @UP2 S2UR UR7, SR_CgaCtaId ;  /* 0x00000000000729c3 */ /* 0x000e620000008800 */
[----:B------:R-:W-:Y:S01]  /*0a20*/  @UP2 UMOV UR6, 0x400 ;  /* 0x0000040000062882 */ /* 0x000fe20000000000 */
[----:B------:R-:W-:-:S04]  /*0a30*/  @UP2 UIADD3 UR4, -UR4, 0x100000, URZ ;  /* 0x0010000004042890 */ /* 0x000fc8000fffe13f */
[----:B------:R-:W-:Y:S02]  /*0a40*/  @UP2 USHF.L.U32 UR5, UR4, 0xb, URZ ;  /* 0x0000000b04052899 */ /* 0x000fe4000800063f */
[----:B------:R-:W-:Y:S02]  /*0a50*/  @UP2 USHF.L.U32 UR4, UR4, 0x1, URZ ;  /* 0x0000000104042899 */ /* 0x000fe4000800063f */
[----:B-1----:R-:W-:Y:S01]  /*0a60*/  @UP2 ULEA UR6, UR7, UR6, 0x18 ;  /* 0x0000000607062291 */ /* 0x002fe2000f8ec03f */
[----:B------:R-:W-:Y:S01]  /*0a70*/  VOTEU.ANY UP2, P2 ;  /* 0x00000000003f7886 */ /* 0x000fe20001040100 */
[----:B------:R-:W-:Y:S01]  /*0a80*/  ISETP.EQ.AND P2, PT, R4, 0x1, P1 ;  /* 0x000000010400780c */ /* 0x000fe20000f42270 */
[----:B------:R-:W1:Y:S09]  /*0a90*/  FENCE.VIEW.ASYNC.S ;  /* 0x00000000000073c6 */ /* 0x000e720000000000 */
[----:B-1----:R1:W2:Y:S01]  /*0aa0*/  @UP2 SYNCS.EXCH.64 URZ, [UR6+0x284b0], UR4 ;  /* 0x0284b004063f25b2 */ /* 0x0022a20008000100 */
[----:B------:R-:W-:Y:S01]  /*0ab0*/  NOP ;  /* 0x0000000000007918 */ /* 0x000fe20000000000 */
[----:B--234-:R-:W-:Y:S06]  /*0ac0*/  BAR.SYNC.DEFER_BLOCKING 0x0 ;  /* 0x0000000000007b1d */ /* 0x01cfec0000010000 */
[----:B------:R-:W-:Y:S05]  /*0ad0*/  @!P3 BRA `(.L_x_6) ;  /* 0x000000b00094b947 */ /* 0x000fea0003800000 */
[----:B------:R-:W-:-:S06]  /*0ae0*/  UISETP.GT.U32.AND UP0, UPT, UR10, 0x3, UPT ;  /* 0x000000030a00788c */ /* 0x000fcc000bf04070 */
[----:B------:R-:W-:-:S13]  /*0af0*/  PLOP3.LUT P0, PT, PT, PT, UP0, 0x80, 0x0 ;  /* 0x000000000000781c */ /* 0x000fda0003f0f008 */
[----:B-1----:R-:W-:Y:S05]  /*0b00*/  @P0 EXIT ;  /* 0x000000000000094d */ /* 0x002fea0003800000 */
.L_x_7:
[----:B------:R-:W-:-:S08]  /*0b10*/  NOP ;  /* 0x0000000000007918 */ /* 0x000fd00000000000 */
[----:B------:R-:W1:Y:S02]  /*0b20*/  USETMAXREG.TRY_ALLOC.CTAPOOL UP0, 0xf0 ;  /* 0x000000f0000079c8 */ /* 0x000e640008000600 */
[----:B-1----:R-:W-:-:S13]  /*0b30*/  PLOP3.LUT P0, PT, PT, PT, UP0, 0x80, 0x0 ;  /* 0x000000000000781c */ /* 0x002fda0003f0f008 */
[----:B------:R-:W-:Y:S05]  /*0b40*/  @!P0 BRA `(.L_x_7) ;  /* 0xfffffffc00f08947 */ /* 0x000fea000383ffff */
[----:B------:R-:W-:Y:S02]  /*0b50*/  ULDC UR4, c[0x0][0xa00] ;  /* 0x0002800000047ab9 */ /* 0x000fe40000000800 */
[----:B------:R-:W-:-:S13]  /*0b60*/  ISETP.GE.AND P0, PT, R17, UR4, PT ;  /* 0x0000000411007c0c */ /* 0x000fda000bf06270 */
[----:B------:R-:W-:Y:S05]  /*0b70*/  @P0 EXIT ;  /* 0x000000000000094d */ /* 0x000fea0003800000 */
[----:B------:R-:W-:Y:S01]  /*0b80*/  SHF.R.S32.HI R3, RZ, 0x1f, R2 ;  /* 0x0000001fff037819 */ /* 0x000fe20000011402 */
[----:B------:R-:W1:Y:S01]  /*0b90*/  S2UR UR4, SR_CgaCtaId ;  /* 0x00000000000479c3 */ /* 0x000e620000008800 */
[----:B------:R-:W-:Y:S01]  /*0ba0*/  UMOV UR39, 0x400 ;  /* 0x0000040000277882 */ /* 0x000fe20000000000 */
[----:B------:R-:W-:Y:S01]  /*0bb0*/  UISETP.NE.AND UP0, UPT, UR49, 0x1, UPT ;  /* 0x000000013100788c */ /* 0x000fe2000bf05270 */
[-C--:B------:R-:W-:Y:S01]  /*0bc0*/  LEA.HI R3, R3, R2.reuse, RZ, 0x7 ;  /* 0x0000000203037211 */ /* 0x080fe200078f38ff */
[----:B------:R-:W-:Y:S01]  /*0bd0*/  IMAD.MOV.U32 R19, RZ, RZ, RZ ;  /* 0x000000ffff137224 */ /* 0x000fe200078e00ff */
[----:B------:R-:W-:Y:S02]  /*0be0*/  ULOP3.LUT UR46, UR48, 0x1, URZ, 0xfc, !UPT ;  /* 0x00000001302e7892 */ /* 0x000fe4000f8efc3f */
[----:B------:R-:W-:Y:S01]  /*0bf0*/  LOP3.LUT R3, R3, 0xffffff80, RZ, 0xc0, !PT ;  /* 0xffffff8003037812 */ /* 0x000fe200078ec0ff */
[----:B------:R-:W-:Y:S02]  /*0c00*/  UP2UR UR5, UPR, URZ, 0x1 ;  /* 0x000000013f057883 */ /* 0x000fe40008000000 */
[----:B------:R-:W-:Y:S01]  /*0c10*/  USEL UR6, URZ, 0x1, UP0 ;  /* 0x000000013f067887 */ /* 0x000fe20008000000 */
[----:B------:R-:W-:Y:S01]  /*0c20*/  IADD3 R3, -R3, R2, RZ ;  /* 0x0000000203037210 */ /* 0x000fe20007ffe1ff */
[----:B------:R-:W-:Y:S01]  /*0c30*/  ULDC.64 UR50, c[0x0][0x198] ;  /* 0x0000660000327ab9 */ /* 0x000fe20000000a00 */
[----:B------:R-:W-:Y:S01]  /*0c40*/  UMOV UR44, URZ ;  /* 0x0000003f002c7c82 */ /* 0x000fe20008000000 */
[----:B------:R-:W-:Y:S01]  /*0c50*/  UMOV UR37, URZ ;  /* 0x0000003f00257c82 */ /* 0x000fe20008000000 */
[----:B------:R-:W-:Y:S01]  /*0c60*/  SHF.R.S32.HI R0, RZ, 0x1f, R3 ;  /* 0x0000001fff007819 */ /* 0x000fe20000011403 */
[----:B------:R-:W-:Y:S01]  /*0c70*/  IMAD.U32 R22, RZ, RZ, UR6 ;  /* 0x00000006ff167e24 */ /* 0x000fe2000f8e00ff */
[----:B------:R-:W-:Y:S01]  /*0c80*/  UMOV UR38, URZ ;  /* 0x0000003f00267c82 */ /* 0x000fe20008000000 */
[----:B------:R-:W-:Y:S01]  /*0c90*/  ULDC.64 UR52, c[0x0][0x208] ;  /* 0x0000820000347ab9 */ /* 0x000fe20000000a00 */
[----:B------:R-:W-:-:S02]  /*0ca0*/  LEA.HI R4, R0, R3, RZ, 0x2 ;  /* 0x0000000300047211 */ /* 0x000fc400078f10ff */
[----:B------:R-:W-:Y:S02]  /*0cb0*/  LEA.HI R0, R0, R3, RZ, 0x5 ;  /* 0x0000000300007211 */ /* 0x000fe400078f28ff */
[--C-:B------:R-:W-:Y:S01]  /*0cc0*/  SHF.R.S32.HI R5, RZ, 0x2, R4.reuse ;  /* 0x00000002ff057819 */ /* 0x100fe20000011404 */
[----:B-1----:R-:W-:Y:S01]  /*0cd0*/  ULEA UR39, UR4, UR39, 0x18 ;  /* 0x0000002704277291 */ /* 0x002fe2000f8ec03f */
[----:B------:R-:W-:Y:S02]  /*0ce0*/  SHF.R.S32.HI R6, RZ, 0x1f, R4 ;  /* 0x0000001fff067819 */ /* 0x000fe40000011404 */
[----:B------:R-:W-:Y:S01]  /*0cf0*/  LOP3.LUT R4, R4, 0x7ffffffc, RZ, 0xc0, !PT ;  /* 0x7ffffffc04047812 */ /* 0x000fe200078ec0ff */
[----:B------:R-:W-:Y:S01]  /*0d00*/  UIADD3 UR4, UR39, 0x6000, URZ ;  /* 0x0000600027047890 */ /* 0x000fe2000fffe03f */
[----:B------:R-:W-:Y:S01]  /*0d10*/  LEA.HI R6, R6, R5, RZ, 0x3 ;  /* 0x0000000506067211 */ /* 0x000fe200078f18ff */
[----:B------:R-:W-:Y:S01]  /*0d20*/  USHF.R.U32.HI UR5, URZ, 0x4, UR39 ;  /* 0x000000043f057899 */ /* 0x000fe20008011627 */
[----:B------:R-:W-:Y:S01]  /*0d30*/  SHF.R.S32.HI R0, RZ, 0x5, R0 ;  /* 0x00000005ff007819 */ /* 0x000fe20000011400 */
[----:B------:R-:W-:Y:S01]  /*0d40*/  USHF.R.U32.HI UR4, URZ, 0x4, UR4 ;  /* 0x000000043f047899 */ /* 0x000fe20008011604 */
[----:B------:R-:W-:Y:S01]  /*0d50*/  LOP3.LUT R6, R6, 0xfffffff8, RZ, 0xc0, !PT ;  /* 0xfffffff806067812 */ /* 0x000fe200078ec0ff */
[----:B------:R-:W-:Y:S01]  /*0d60*/  IMAD.IADD R4, R3, 0x1, -R4 ;  /* 0x0000000103047824 */ /* 0x000fe200078e0a04 */
[----:B------:R-:W-:-:S02]  /*0d70*/  ULOP3.LUT UR5, UR5, 0x3fff, URZ, 0xc0, !UPT ;  /* 0x00003fff05057892 */ /* 0x000fc4000f8ec03f */
[----:B------:R-:W-:Y:S01]  /*0d80*/  ULOP3.LUT UR45, UR4, 0x3fff, URZ, 0xc0, !UPT ;  /* 0x00003fff042d7892 */ /* 0x000fe2000f8ec03f */
[----:B------:R-:W-:Y:S01]  /*0d90*/  IMAD.IADD R23, R5, 0x1, -R6 ;  /* 0x0000000105177824 */ /* 0x000fe200078e0a06 */
[----:B------:R-:W-:Y:S01]  /*0da0*/  SHF.L.U32 R136, R4, 0x1, RZ ;  /* 0x0000000104887819 */ /* 0x000fe200000006ff */
[----:B------:R-:W-:Y:S02]  /*0db0*/  ULOP3.LUT UR40, UR5, 0x10000, URZ, 0xfc, !UPT ;  /* 0x0001000005287892 */ /* 0x000fe4000f8efc3f */
[----:B------:R-:W-:Y:S01]  /*0dc0*/  ULOP3.LUT UR41, UR45, 0x10000, URZ, 0xfc, !UPT ;  /* 0x000100002d297892 */ /* 0x000fe2000f8efc3f */
[----:B------:R-:W-:-:S11]  /*0dd0*/  LEA R23, R0, R23, 0x4 ;  /* 0x0000001700177211 */ /* 0x000fd600078e20ff */
.L_x_77:
[----:B------:R-:W-:Y:S01]  /*0de0*/  ULDC UR8, c[0x0][0xa04] ;  /* 0x0002810000087ab9 */ /* 0x000fe20000000800 */
[----:B------:R-:W-:Y:S01]  /*0df0*/  R2UR UR42, R17 ;  /* 0x00000000112a72ca */ /* 0x000fe200000e0000 */
[----:B------:R-:W-:Y:S01]  /*0e00*/  UISETP.NE.AND UP0, UPT, UR8, 0x1, UPT ;  /* 0x000000010800788c */ /* 0x000fe2000bf05270 */
[----:B------:R-:W-:Y:S01]  /*0e10*/  ULDC UR4, c[0x0][0xa10] ;  /* 0x0002840000047ab9 */ /* 0x000fe20000000800 */
[----:B------:R-:W-:Y:S01]  /*0e20*/  ULDC UR36, c[0x0][0xa1c] ;  /* 0x0002870000247ab9 */ /* 0x000fe20000000800 */
[----:B------:R-:W-:Y:S02]  /*0e30*/  UISETP.NE.AND UP1, UPT, UR4, 0x1, UPT ;  /* 0x000000010400788c */ /* 0x000fe4000bf25270 */
[----:B------:R-:W-:-:S06]  /*0e40*/  UISETP.NE.AND UP2, UPT, UR49, 0x1, UPT ;  /* 0x000000013100788c */ /* 0x000fcc000bf45270 */
[----:B------:R-:W-:Y:S01]  /*0e50*/  @UP0 ULDC.64 UR6, c[0x0][0xa08] ;  /* 0x0002820000060ab9 */ /* 0x000fe20000000a00 */
[----:B------:R-:W-:Y:S01]  /*0e60*/  PLOP3.LUT P0, PT, PT, PT, UP2, 0x80, 0x0 ;  /* 0x000000000000781c */ /* 0x000fe20003f0f028 */
[----:B------:R-:W-:-:S03]  /*0e70*/  UIMAD.WIDE.U32 UR4, UR42, UR6, URZ ;  /* 0x000000062a0472a5 */ /* 0x000fc6000f8e003f */
[----:B------:R-:W-:Y:S01]  /*0e80*/  @UP1 ULDC UR6, c[0x0][0xa18] ;  /* 0x0002860000061ab9 */ /* 0x000fe20000000800 */
[----:B------:R-:W-:Y:S02]  /*0e90*/  @UP0 USHF.R.U32.HI UR42, URZ, UR7, UR5 ;  /* 0x000000073f2a0299 */ /* 0x000fe40008011605 */
[----:B------:R-:W-:Y:S01]  /*0ea0*/  UISETP.NE.AND UP0, UPT, UR36, 0x1, UPT ;  /* 0x000000012400788c */ /* 0x000fe2000bf05270 */
[----:B------:R-:W-:Y:S02]  /*0eb0*/  @UP1 ULDC UR4, c[0x0][0xa14] ;  /* 0x0002850000041ab9 */ /* 0x000fe40000000800 */
[----:B------:R-:W-:Y:S02]  /*0ec0*/  UIMAD.WIDE.U32 UR4, UR42, UR4, URZ ;  /* 0x000000042a0472a5 */ /* 0x000fe4000f8e003f */
[----:B------:R-:W-:Y:S01]  /*0ed0*/  IMAD R0, RZ, RZ, -UR42 ;  /* 0x8000002aff007e24 */ /* 0x000fe2000f8e02ff */
[----:B------:R-:W-:Y:S01]  /*0ee0*/  UMOV UR43, UR42 ;  /* 0x0000002a002b7c82 */ /* 0x000fe20008000000 */
[----:B------:R-:W-:-:S02]  /*0ef0*/  @UP1 USHF.R.U32.HI UR43, URZ, UR6, UR5 ;  /* 0x000000063f2b1299 */ /* 0x000fc40008011605 */
[----:B------:R-:W-:Y:S02]  /*0f00*/  IMAD R0, R0, UR8, R17 ;  /* 0x0000000800007c24 */ /* 0x000fe4000f8e0211 */
[----:B------:R-:W-:Y:S02]  /*0f10*/  @UP0 ULDC.64 UR6, c[0x0][0xa20] ;  /* 0x0002880000060ab9 */ /* 0x000fe40000000a00 */
[----:B------:R-:W-:-:S03]  /*0f20*/  UIMAD.WIDE.U32 UR4, UR43, UR6, URZ ;  /* 0x000000062b0472a5 */ /* 0x000fc6000f8e003f */
[----:B------:R-:W-:Y:S01]  /*0f30*/  UMOV UR6, UR43 ;  /* 0x0000002b00067c82 */ /* 0x000fe20008000000 */
[----:B------:R-:W-:-:S04]  /*0f40*/  @UP0 USHF.R.U32.HI UR6, URZ, UR7, UR5 ;  /* 0x000000073f060299 */ /* 0x000fc80008011605 */
[----:B------:R-:W-:-:S04]  /*0f50*/  UIADD3 UR4, -UR6, URZ, URZ ;  /* 0x0000003f06047290 */ /* 0x000fc8000fffe13f */
[----:B------:R-:W-:Y:S01]  /*0f60*/  UIMAD UR36, UR36, UR4, UR43 ;  /* 0x00000004242472a4 */ /* 0x000fe2000f8e022b */
[----:B-1-3--:R-:W-:Y:S11]  /*0f70*/  @!P0 BRA `(.L_x_8) ;  /* 0x0000000000688947 */ /* 0x00aff60003800000 */
[----:B------:R-:W-:-:S06]  /*0f80*/  UISETP.NE.AND UP0, UPT, UR49, 0x2, UPT ;  /* 0x000000023100788c */ /* 0x000fcc000bf05270 */
[----:B------:R-:W-:-:S13]  /*0f90*/  PLOP3.LUT P1, PT, PT, PT, UP0, 0x80, 0x0 ;  /* 0x000000000000781c */ /* 0x000fda0003f2f008 */
[----:B------:R-:W-:Y:S05]  /*0fa0*/  @!P1 BRA `(.L_x_9) ;  /* 0x0000000000449947 */ /* 0x000fea0003800000 */
[----:B------:R-:W-:-:S06]  /*0fb0*/  UISETP.NE.AND UP0, UPT, UR49, 0x3, UPT ;  /* 0x000000033100788c */ /* 0x000fcc000bf05270 */
[----:B------:R-:W-:-:S13]  /*0fc0*/  PLOP3.LUT P1, PT, PT, PT, UP0, 0x80, 0x0 ;  /* 0x000000000000781c */ /* 0x000fda0003f2f008 */
[----:B------:R-:W-:Y:S05]  /*0fd0*/  @!P1 BRA `(.L_x_10) ;  /* 0x0000000000249947 */ /* 0x000fea0003800000 */
[----:B------:R-:W-:-:S06]  /*0fe0*/  UISETP.NE.AND UP0, UPT, UR49, 0x4, UPT ;  /* 0x000000043100788c */ /* 0x000fcc000bf05270 */
[----:B------:R-:W-:-:S13]  /*0ff0*/  PLOP3.LUT P1, PT, PT, PT, UP0, 0x80, 0x0 ;  /* 0x000000000000781c */ /* 0x000fda0003f2f008 */
[----:B------:R-:W-:Y:S05]  /*1000*/  @P1 BRA `(.L_x_11) ;  /* 0x0000000000541947 */ /* 0x000fea0003800000 */
[----:B------:R-:W-:Y:S02]  /*1010*/  UIADD3 UR4, UR44, -0x1, URZ ;  /* 0xffffffff2c047890 */ /* 0x000fe4000fffe03f */
[----:B------:R-:W-:Y:S02]  /*1020*/  ULOP3.LUT UR44, UR44, 0x1, URZ, 0xc, !UPT ;  /* 0x000000012c2c7892 */ /* 0x000fe4000f8e0c3f */
[----:B------:R-:W-:-:S04]  /*1030*/  ULOP3.LUT UR4, UR4, 0x2, URZ, 0xc0, !UPT ;  /* 0x0000000204047892 */ /* 0x000fc8000f8ec03f */
[----:B------:R-:W-:-:S04]  /*1040*/  USHF.R.U32.HI UR4, URZ, 0x1, UR4 ;  /* 0x000000013f047899 */ /* 0x000fc80008011604 */
[----:B------:R-:W-:Y:S01]  /*1050*/  ULOP3.LUT UR37, UR37, UR4, URZ, 0x3c, !UPT ;  /* 0x0000000425257292 */ /* 0x000fe2000f8e3c3f */
[----:B------:R-:W-:Y:S11]  /*1060*/  BRA `(.L_x_11) ;  /* 0x00000000003c7947 */ /* 0x000ff60003800000 */
.L_x_10:
[----:B------:R-:W-:Y:S02]  /*1070*/  ULOP3.LUT UP0, URZ, UR44, 0x2, URZ, 0xc0, !UPT ;  /* 0x000000022c3f7892 */ /* 0x000fe4000f80c03f */
[----:B------:R-:W-:Y:S02]  /*1080*/  ULOP3.LUT UR44, UR44, 0x1, URZ, 0xc0, !UPT ;  /* 0x000000012c2c7892 */ /* 0x000fe4000f8ec03f */
[----:B------:R-:W-:-:S04]  /*1090*/  USEL UR4, URZ, 0x1, UP0 ;  /* 0x000000013f047887 */ /* 0x000fc80008000000 */
[----:B------:R-:W-:Y:S01]  /*10a0*/  ULOP3.LUT UR37, UR37, UR4, URZ, 0x3c, !UPT ;  /* 0x0000000425257292 */ /* 0x000fe2000f8e3c3f */
[----:B------:R-:W-:Y:S11]  /*10b0*/  BRA `(.L_x_11) ;  /* 0x0000000000287947 */ /* 0x000ff60003800000 */
.L_x_9:
[----:B------:R-:W-:Y:S02]  /*10c0*/  UIADD3 UR4, UR44, 0x1, URZ ;  /* 0x000000012c047890 */ /* 0x000fe4000fffe03f */
[----:B------:R-:W-:Y:S02]  /*10d0*/  ULOP3.LUT UR44, UR44, 0x1, URZ, 0xc, !UPT ;  /* 0x000000012c2c7892 */ /* 0x000fe4000f8e0c3f */
[----:B------:R-:W-:-:S04]  /*10e0*/  UISETP.GT.U32.AND UP0, UPT, UR4, 0x1, UPT ;  /* 0x000000010400788c */ /* 0x000fc8000bf04070 */
[----:B------:R-:W-:-:S04]  /*10f0*/  USEL UR4, URZ, 0x1, !UP0 ;  /* 0x000000013f047887 */ /* 0x000fc8000c000000 */
[----:B------:R-:W-:Y:S01]  /*1100*/  ULOP3.LUT UR37, UR37, UR4, URZ, 0x3c, !UPT ;  /* 0x0000000425257292 */ /* 0x000fe2000f8e3c3f */
[----:B------:R-:W-:Y:S11]  /*1110*/  BRA `(.L_x_11) ;  /* 0x0000000000107947 */ /* 0x000ff60003800000 */
.L_x_8:
[----:B------:R-:W-:Y:S02]  /*1120*/  UISETP.GT.U32.AND UP0, UPT, UR44, 0x1, UPT ;  /* 0x000000012c00788c */ /* 0x000fe4000bf04070 */
[----:B------:R-:W-:Y:S02]  /*1130*/  ULOP3.LUT UR44, UR44, 0x1, URZ, 0xc0, !UPT ;  /* 0x000000012c2c7892 */ /* 0x000fe4000f8ec03f */
[----:B------:R-:W-:-:S04]  /*1140*/  USEL UR4, URZ, 0x1, !UP0 ;  /* 0x000000013f047887 */ /* 0x000fc8000c000000 */
[----:B------:R-:W-:-:S12]  /*1150*/  ULOP3.LUT UR37, UR37, UR4, URZ, 0x3c, !UPT ;  /* 0x0000000425257292 */ /* 0x000fd8000f8e3c3f */
.L_x_11:
[----:B------:R-:W-:Y:S05]  /*1160*/  @!P0 BRA `(.L_x_12) ;  /* 0x0000000000408947 */ /* 0x000fea0003800000 */
[----:B------:R-:W-:-:S06]  /*1170*/  UISETP.NE.AND UP0, UPT, UR49, 0x2, UPT ;  /* 0x000000023100788c */ /* 0x000fcc000bf05270 */
[----:B------:R-:W-:-:S13]  /*1180*/  PLOP3.LUT P0, PT, PT, PT, UP0, 0x80, 0x0 ;  /* 0x000000000000781c */ /* 0x000fda0003f0f008 */
[----:B------:R-:W-:Y:S05]  /*1190*/  @!P0 BRA `(.L_x_13) ;  /* 0x00000000002c8947 */ /* 0x000fea0003800000 */
[----:B------:R-:W-:-:S06]  /*11a0*/  UISETP.NE.AND UP0, UPT, UR49, 0x3, UPT ;  /* 0x000000033100788c */ /* 0x000fcc000bf05270 */
[----:B------:R-:W-:-:S13]  /*11b0*/  PLOP3.LUT P0, PT, PT, PT, UP0, 0x80, 0x0 ;  /* 0x000000000000781c */ /* 0x000fda0003f0f008 */
[----:B------:R-:W-:Y:S05]  /*11c0*/  @!P0 BRA `(.L_x_14) ;  /* 0x0000000000188947 */ /* 0x000fea0003800000 */
[----:B------:R-:W-:Y:S01]  /*11d0*/  UISETP.NE.AND UP0, UPT, UR49, 0x4, UPT ;  /* 0x000000043100788c */ /* 0x000fe2000bf05270 */
[----:B------:R-:W-:-:S05]  /*11e0*/  IMAD.MOV.U32 R18, RZ, RZ, R0 ;  /* 0x000000ffff127224 */ /* 0x000fca00078e0000 */
[----:B------:R-:W-:-:S13]  /*11f0*/  PLOP3.LUT P0, PT, PT, PT, UP0, 0x80, 0x0 ;  /* 0x000000000000781c */ /* 0x000fda0003f0f008 */
[----:B------:R-:W-:Y:S05]  /*1200*/  @P0 BRA `(.L_x_15) ;  /* 0x00000000001c0947 */ /* 0x000fea0003800000 */
[----:B------:R-:W-:Y:S01]  /*1210*/  LEA R18, R0, 0x3, 0x1 ;  /* 0x0000000300127811 */ /* 0x000fe200078e08ff */
[----:B------:R-:W-:Y:S06]  /*1220*/  BRA `(.L_x_15) ;  /* 0x0000000000147947 */ /* 0x000fec0003800000 */
.L_x_14:
[----:B------:R-:W-:Y:S01]  /*1230*/  LEA R18, R0, 0x2, 0x1 ;  /* 0x0000000200127811 */ /* 0x000fe200078e08ff */
[----:B------:R-:W-:Y:S06]  /*1240*/  BRA `(.L_x_15) ;  /* 0x00000000000c7947 */ /* 0x000fec0003800000 */
.L_x_13:
[----:B------:R-:W-:Y:S01]  /*1250*/  LEA R18, R0, 0x1, 0x1 ;  /* 0x0000000100127811 */ /* 0x000fe200078e08ff */
[----:B------:R-:W-:Y:S06]  /*1260*/  BRA `(.L_x_15) ;  /* 0x0000000000047947 */ /* 0x000fec0003800000 */
.L_x_12:
[----:B------:R-:W-:-:S07]  /*1270*/  SHF.L.U32 R18, R0, 0x1, RZ ;  /* 0x0000000100127819 */ /* 0x000fce00000006ff */
.L_x_15:
[----:B------:R-:W-:Y:S01]  /*1280*/  ULOP3.LUT UR6, UR47, 0x1, URZ, 0xfc, !UPT ;  /* 0x000000012f067892 */ /* 0x000fe2000f8efc3f */
[----:B------:R-:W-:Y:S01]  /*1290*/  LEA R0, R0, 0xff, 0x7 ;  /* 0x000000ff00007811 */ /* 0x000fe200078e38ff */
[----:B------:R-:W-:Y:S02]  /*12a0*/  ULDC UR4, c[0x0][0x28c] ;  /* 0x0000a30000047ab9 */ /* 0x000fe40000000800 */
[----:B------:R-:W-:Y:S01]  /*12b0*/  UIADD3 UR4, UR4, 0x7f, URZ ;  /* 0x0000007f04047890 */ /* 0x000fe2000fffe03f */
[----:B------:R-:W-:Y:S01]  /*12c0*/  SHF.R.S32.HI R3, RZ, 0x1f, R0 ;  /* 0x0000001fff037819 */ /* 0x000fe20000011400 */
[----:B------:R-:W-:Y:S02]  /*12d0*/  UISETP.NE.AND UP0, UPT, UR6, 0x3, UPT ;  /* 0x000000030600788c */ /* 0x000fe4000bf05270 */
[----:B------:R-:W-:Y:S01]  /*12e0*/  USHF.R.S32.HI UR5, URZ, 0x1f, UR4 ;  /* 0x0000001f3f057899 */ /* 0x000fe20008011404 */
[----:B------:R-:W-:-:S03]  /*12f0*/  LEA.HI R3, R3, R0, RZ, 0x7 ;  /* 0x0000000003037211 */ /* 0x000fc600078f38ff */
[----:B------:R-:W-:Y:S01]  /*1300*/  PLOP3.LUT P0, PT, PT, PT, UP0, 0x80, 0x0 ;  /* 0x000000000000781c */ /* 0x000fe20003f0f008 */
[----:B------:R-:W-:Y:S01]  /*1310*/  ULEA.HI UR5, UR5, UR4, URZ, 0x7 ;  /* 0x0000000405057291 */ /* 0x000fe2000f8f383f */
[----:B------:R-:W-:-:S03]  /*1320*/  SHF.R.S32.HI R3, RZ, 0x7, R3 ;  /* 0x00000007ff037819 */ /* 0x000fc60000011403 */
[----:B------:R-:W-:-:S06]  /*1330*/  USHF.R.S32.HI UR5, URZ, 0x7, UR5 ;  /* 0x000000073f057899 */ /* 0x000fcc0008011405 */
[----:B------:R-:W-:Y:S02]  /*1340*/  VIMNMX R7, R3, UR5, PT ;  /* 0x0000000503077c48 */ /* 0x000fe4000bfe0100 */
[----:B------:R-:W-:Y:S05]  /*1350*/  @!P0 BRA `(.L_x_16) ;  /* 0x0000000000048947 */ /* 0x000fea0003800000 */
[----:B------:R-:W-:Y:S01]  /*1360*/  BPT.TRAP 0x1 ;  /* 0x000000040000795c */ /* 0x000fe20000300000 */
.L_x_16:
[----:B------:R-:W-:Y:S01]  /*1370*/  ULEA UR4, UR44, UR39, 0x3 ;  /* 0x000000272c047291 */ /* 0x000fe2000f8e183f */
[----:B------:R-:W-:Y:S01]  /*1380*/  IMAD.U32 R0, RZ, RZ, UR37 ;  /* 0x00000025ff007e24 */ /* 0x000fe2000f8e00ff */
[----:B------:R-:W-:-:S04]  /*1390*/  UISETP.NE.AND UP0, UPT, UR46, 0x3, UPT ;  /* 0x000000032e00788c */ /* 0x000fc8000bf05270 */
[----:B------:R-:W-:Y:S02]  /*13a0*/  SHF.L.U32 R0, R0, 0x1f, RZ ;  /* 0x0000001f00007819 */ /* 0x000fe400000006ff */
[----:B------:R-:W-:Y:S02]  /*13b0*/  PLOP3.LUT P0, PT, PT, PT, UP0, 0x80, 0x0 ;  /* 0x000000000000781c */ /* 0x000fe40003f0f008 */
[----:B------:R-:W1:Y:S02]  /*13c0*/  SYNCS.PHASECHK.TRANS64.TRYWAIT P1, [UR4+0x28450], R0 ;  /* 0x02845000ff0075a7 */ /* 0x000e640008020144 */
[----:B-1----:R-:W-:Y:S09]  /*13d0*/  @!P1 BRA `(.L_x_17) ;  /* 0x000000c4005c9947 */ /* 0x002ff20003800000 */
.L_x_124:
[----:B------:R-:W-:Y:S05]  /*13e0*/  @!P0 BRA `(.L_x_18) ;  /* 0x0000000000048947 */ /* 0x000fea0003800000 */
[----:B------:R-:W-:Y:S01]  /*13f0*/  BPT.TRAP 0x1 ;  /* 0x000000040000795c */ /* 0x000fe20000300000 */
.L_x_18:
[----:B------:R-:W-:Y:S01]  /*1400*/  ULEA UR31, UR38, UR39, 0x3 ;  /* 0x00000027261f7291 */ /* 0x000fe2000f8e183f */
[----:B-1----:R-:W-:Y:S01]  /*1410*/  SHF.L.U32 R0, R19, 0x1f, RZ ;  /* 0x0000001f13007819 */ /* 0x002fe200000006ff */
[----:B------:R-:W-:Y:S01]  /*1420*/  UIADD3 UR30, UR39, 0x28490, URZ ;  /* 0x00028490271e7890 */ /* 0x000fe2000fffe03f */
[----:B------:R-:W-:Y:S01]  /*1430*/  SHF.L.U32 R3, R22, 0x1f, RZ ;  /* 0x0000001f16037819 */ /* 0x000fe200000006ff */
[----:B------:R-:W-:Y:S02]  /*1440*/  ULEA UR29, UR49, 0xfffffff8, 0x3 ;  /* 0xfffffff8311d7891 */ /* 0x000fe4000f8e183f */
[----:B------:R-:W-:Y:S02]  /*1450*/  ULEA UR28, UR49, UR30, 0x3 ;  /* 0x0000001e311c7291 */ /* 0x000fe4000f8e183f */
[----:B------:R-:W-:Y:S01]  /*1460*/  ULOP3.LUT UR29, UR29, 0x8, URZ, 0xc, !UPT ;  /* 0x000000081d1d7892 */ /* 0x000fe2000f8e0c3f */
[----:B------:R-:W1:Y:S02]  /*1470*/  SYNCS.PHASECHK.TRANS64.TRYWAIT P1, [UR31+0x28400], R0 ;  /* 0x02840000ff0075a7 */ /* 0x000e64000802015f */
[----:B-1----:R-:W-:Y:S09]  /*1480*/  @!P1 BRA `(.L_x_19) ;  /* 0x000000c400489947 */ /* 0x002ff20003800000 */
.L_x_125:
[----:B------:R-:W2:Y:S02]  /*1490*/  SYNCS.PHASECHK.TRANS64.TRYWAIT P1, [UR28+-0x8], R3 ;  /* 0xfffff803ff0075a7 */ /* 0x000ea4000802015c */
[----:B--2---:R-:W-:Y:S05]  /*14a0*/  @!P1 BRA `(.L_x_20) ;  /* 0x000000c400589947 */ /* 0x004fea0003800000 */
.L_x_126:
[----:B------:R-:W-:Y:S01]  /*14b0*/  UIMAD UR26, UR38, 0x600, UR41 ;  /* 0x00000600261a78a4 */ /* 0x000fe2000f8e0229 */
[----:B------:R-:W-:Y:S01]  /*14c0*/  WARPGROUP.ARRIVE ;  /* 0x00000000000079c5 */ /* 0x000fe20000000000 */
[----:B------:R-:W-:Y:S01]  /*14d0*/  UIMAD UR24, UR44, 0x300, UR40 ;  /* 0x000003002c1878a4 */ /* 0x000fe2000f8e0228 */
[----:B-1----:R-:W-:Y:S01]  /*14e0*/  IMAD R3, R18, 0x40, R23 ;  /* 0x0000004012037824 */ /* 0x002fe200078e0217 */
[----:B------:R-:W-:Y:S01]  /*14f0*/  UMOV UR27, 0x80000020 ;  /* 0x80000020001b7882 */ /* 0x000fe20000000000 */
[----:B------:R-:W-:Y:S01]  /*1500*/  UMOV UR25, 0x80000020 ;  /* 0x8000002000197882 */ /* 0x000fe20000000000 */
[----:B------:R-:W-:Y:S01]  /*1510*/  UIADD3 UR6, UR26, 0x2, URZ ;  /* 0x000000021a067890 */ /* 0x000fe2000fffe03f */
[C---:B------:R-:W-:Y:S01]  /*1520*/  IADD3 R0, R136.reuse, 0x8, RZ ;  /* 0x0000000888007810 */ /* 0x040fe20007ffe0ff */
[----:B------:R-:W-:Y:S01]  /*1530*/  UIADD3 UR4, UR24, 0x2, URZ ;  /* 0x0000000218047890 */ /* 0x000fe2000fffe03f */
[C---:B------:R-:W-:Y:S01]  /*1540*/  IADD3 R5, R3.reuse, 0x8, RZ ;  /* 0x0000000803057810 */ /* 0x040fe20007ffe0ff */
[----:B------:R-:W-:Y:S01]  /*1550*/  UMOV UR7, 0x80000020 ;  /* 0x8000002000077882 */ /* 0x000fe20000000000 */
[----:B------:R-:W-:Y:S01]  /*1560*/  HGMMA.64x128x16.F32.BF16 R24, gdesc[UR24], RZ, !UPT, gsb0 ;  /* 0x01e00000181879f0 */ /* 0x000fe2000c0018ff */
[----:B------:R-:W-:Y:S01]  /*1570*/  UMOV UR5, 0x80000020 ;  /* 0x8000002000057882 */ /* 0x000fe20000000000 */
[----:B------:R-:W-:Y:S01]  /*1580*/  UIADD3 UR10, UR26, 0x200, URZ ;  /* 0x000002001a0a7890 */ /* 0x000fe2000fffe03f */
[----:B------:R-:W-:Y:S01]  /*1590*/  ISETP.GE.AND P3, PT, R3, R0, PT ;  /* 0x000000000300720c */ /* 0x000fe20003f66270 */
[----:B------:R-:W-:Y:S01]  /*15a0*/  UIADD3 UR8, UR24, 0x100, URZ ;  /* 0x0000010018087890 */ /* 0x000fe2000fffe03f */
[C---:B------:R-:W-:Y:S01]  /*15b0*/  VIADD R0, R136.reuse, 0x10 ;  /* 0x0000001088007836 */ /* 0x040fe20000000000 */
[----:B------:R-:W-:Y:S01]  /*15c0*/  UMOV UR11, 0x80000020 ;  /* 0x80000020000b7882 */ /* 0x000fe20000000000 */
[----:B------:R-:W-:Y:S01]  /*15d0*/  UMOV UR9, 0x80000020 ;  /* 0x8000002000097882 */ /* 0x000fe20000000000 */
[----:B------:R-:W-:Y:S01]  /*15e0*/  UIADD3 UR14, UR26, 0x202, URZ ;  /* 0x000002021a0e7890 */ /* 0x000fe2000fffe03f */
[----:B------:R-:W-:Y:S01]  /*15f0*/  ISETP.GE.AND P1, PT, R5, R136, PT ;  /* 0x000000880500720c */ /* 0x000fe20003f26270 */
[----:B------:R-:W-:Y:S01]  /*1600*/  UIADD3 UR12, UR24, 0x102, URZ ;  /* 0x00000102180c7890 */ /* 0x000fe2000fffe03f */
[----:B------:R-:W-:Y:S01]  /*1610*/  ISETP.GE.AND P6, PT, R3, R0, PT ;  /* 0x000000000300720c */ /* 0x000fe20003fc6270 */
[----:B------:R-:W-:Y:S01]  /*1620*/  UMOV UR15, 0x80000020 ;  /* 0x80000020000f7882 */ /* 0x000fe20000000000 */
[----:B------:R-:W-:Y:S01]  /*1630*/  UMOV UR13, 0x80000020 ;  /* 0x80000020000d7882 */ /* 0x000fe20000000000 */
[----:B------:R-:W-:Y:S01]  /*1640*/  UIADD3 UR18, UR26, 0x400, URZ ;  /* 0x000004001a127890 */ /* 0x000fe2000fffe03f */
[C---:B------:R-:W-:Y:S01]  /*1650*/  VIADD R0, R136.reuse, 0x18 ;  /* 0x0000001888007836 */ /* 0x040fe20000000000 */
[----:B------:R-:W-:Y:S01]  /*1660*/  UIADD3 UR16, UR24, 0x200, URZ ;  /* 0x0000020018107890 */ /* 0x000fe2000fffe03f */
[C---:B------:R-:W-:Y:S01]  /*1670*/  VIADD R4, R136.reuse, 0x9 ;  /* 0x0000000988047836 */ /* 0x040fe20000000000 */
[----:B------:R-:W-:Y:S01]  /*1680*/  UMOV UR19, 0x80000020 ;  /* 0x8000002000137882 */ /* 0x000fe20000000000 */
[----:B------:R-:W-:Y:S01]  /*1690*/  UMOV UR17, 0x80000020 ;  /* 0x8000002000117882 */ /* 0x000fe20000000000 */
[----:B------:R-:W-:Y:S01]  /*16a0*/  UIADD3 UR22, UR26, 0x402, URZ ;  /* 0x000004021a167890 */ /* 0x000fe2000fffe03f */
[----:B------:R-:W-:Y:S01]  /*16b0*/  ISETP.GT.AND P2, PT, R5, R136, PT ;  /* 0x000000880500720c */ /* 0x000fe20003f44270 */
[----:B------:R-:W-:Y:S01]  /*16c0*/  UIADD3 UR20, UR24, 0x202, URZ ;  /* 0x0000020218147890 */ /* 0x000fe2000fffe03f */
[----:B------:R-:W-:Y:S01]  /*16d0*/  ISETP.GE.AND P4, PT, R3, R4, PT ;  /* 0x000000040300720c */ /* 0x000fe20003f86270 */
[----:B------:R-:W-:Y:S01]  /*16e0*/  UMOV UR23, 0x80000020 ;  /* 0x8000002000177882 */ /* 0x000fe20000000000 */
[----:B------:R-:W-:Y:S01]  /*16f0*/  UMOV UR21, 0x80000020 ;  /* 0x8000002000157882 */ /* 0x000fe20000000000 */
[C---:B------:R-:W-:Y:S01]  /*1700*/  IADD3 R4, R136.reuse, 0x19, RZ ;  /* 0x0000001988047810 */ /* 0x040fe20007ffe0ff */
[----:B------:R-:W-:Y:S01]  /*1710*/  VIADD R6, R136, 0x11 ;  /* 0x0000001188067836 */ /* 0x000fe20000000000 */
[----:B------:R-:W-:-:S04]  /*1720*/  P2R R10, PR, RZ, 0x1 ;  /* 0x00000001ff0a7803 */ /* 0x000fc80000000000 */
[----:B------:R-:W-:Y:S01]  /*1730*/  ISETP.GE.AND P5, PT, R3, R6, PT ;  /* 0x000000060300720c */ /* 0x000fe20003fa6270 */
[----:B------:R-:W-:Y:S02]  /*1740*/  WARPGROUP.DEPBAR.LE gsb0, 0x0 ;  /* 0x00008000000079c5 */ /* 0x000fe40000010000 */
[----:B------:R-:W-:-:S06]  /*1750*/  WARPGROUP.ARRIVE ;  /* 0x00000000000079c5 */ /* 0x000fcc0000000000 */
[----:B------:R-:W-:Y:S01]  /*1760*/  HGMMA.64x128x16.F32.BF16 R24, gdesc[UR4], R24, gsb0 ;  /* 0x01e00000041879f0 */ /* 0x000fe20008001818 */
[----:B------:R-:W-:Y:S02]  /*1770*/  ULDC UR6, c[0x0][0x604] ;  /* 0x0001810000067ab9 */ /* 0x000fe40000000800 */
[----:B------:R-:W-:Y:S02]  /*1780*/  WARPGROUP.DEPBAR.LE gsb0, 0x0 ;  /* 0x00008000000079c5 */ /* 0x000fe40000010000 */
[----:B------:R-:W-:-:S07]  /*1790*/  WARPGROUP.ARRIVE ;  /* 0x00000000000079c5 */ /* 0x000fce0000000000 */
[----:B------:R-:W-:Y:S03]  /*17a0*/  HGMMA.64x128x16.F32.BF16 R24, gdesc[UR8], R24, gsb0 ;  /* 0x01e00000081879f0 */ /* 0x000fe60008001818 */
        /* <DEDUP_REMOVED lines=10> */
[----:B------:R-:W-:Y:S02]  /*1850*/  FSEL R26, R26, -INF , P1 ;  /* 0xff8000001a1a7808 */ /* 0x000fe40000800000 */
[----:B------:R-:W-:Y:S02]  /*1860*/  ISETP.GE.AND P1, PT, R3, R136, PT ;  /* 0x000000880300720c */ /* 0x000fe40003f26270 */
[----:B------:R-:W-:Y:S02]  /*1870*/  FSEL R27, R27, -INF , P2 ;  /* 0xff8000001b1b7808 */ /* 0x000fe40001000000 */
[----:B------:R-:W-:-:S02]  /*1880*/  FSEL R24, R24, -INF , P1 ;  /* 0xff80000018187808 */ /* 0x000fc40000800000 */
[----:B------:R-:W-:Y:S02]  /*1890*/  FSEL R30, R30, -INF , P1 ;  /* 0xff8000001e1e7808 */ /* 0x000fe40000800000 */
[C---:B------:R-:W-:Y:S01]  /*18a0*/  ISETP.GE.AND P1, PT, R3.reuse, R0, PT ;  /* 0x000000000300720c */ /* 0x040fe20003f26270 */
[----:B------:R-:W-:Y:S01]  /*18b0*/  VIADD R0, R136, 0x20 ;  /* 0x0000002088007836 */ /* 0x000fe20000000000 */
[----:B------:R-:W-:Y:S02]  /*18c0*/  ISETP.GT.AND P2, PT, R3, R136, PT ;  /* 0x000000880300720c */ /* 0x000fe40003f44270 */
[----:B------:R-:W-:Y:S02]  /*18d0*/  FSEL R28, R28, -INF , P3 ;  /* 0xff8000001c1c7808 */ /* 0x000fe40001800000 */
[----:B------:R-:W-:Y:S02]  /*18e0*/  FSEL R34, R34, -INF , P3 ;  /* 0xff80000022227808 */ /* 0x000fe40001800000 */
[----:B------:R-:W-:-:S02]  /*18f0*/  FSEL R25, R25, -INF , P2 ;  /* 0xff80000019197808 */ /* 0x000fc40001000000 */
[----:B------:R-:W-:Y:S02]  /*1900*/  FSEL R31, R31, -INF , P2 ;  /* 0xff8000001f1f7808 */ /* 0x000fe40001000000 */
[C---:B------:R-:W-:Y:S02]  /*1910*/  ISETP.GE.AND P3, PT, R3.reuse, R0, PT ;  /* 0x000000000300720c */ /* 0x040fe40003f66270 */
[----:B------:R-:W-:Y:S01]  /*1920*/  ISETP.GE.AND P2, PT, R3, R4, PT ;  /* 0x000000040300720c */ /* 0x000fe20003f46270 */
[C---:B------:R-:W-:Y:S01]  /*1930*/  VIADD R4, R136.reuse, 0x21 ;  /* 0x0000002188047836 */ /* 0x040fe20000000000 */
[----:B------:R-:W-:Y:S02]  /*1940*/  IADD3 R0, R136, 0x28, RZ ;  /* 0x0000002888007810 */ /* 0x000fe40007ffe0ff */
[----:B------:R-:W-:Y:S02]  /*1950*/  FSEL R32, R32, -INF , P6 ;  /* 0xff80000020207808 */ /* 0x000fe40003000000 */
[----:B------:R-:W-:-:S02]  /*1960*/  FSEL R38, R38, -INF , P6 ;  /* 0xff80000026267808 */ /* 0x000fc40003000000 */
[----:B------:R-:W-:Y:S01]  /*1970*/  ISETP.GE.AND P6, PT, R3, R0, PT ;  /* 0x000000000300720c */ /* 0x000fe20003fc6270 */
[C---:B------:R-:W-:Y:S01]  /*1980*/  VIADD R0, R136.reuse, 0x30 ;  /* 0x0000003088007836 */ /* 0x040fe20000000000 */
[----:B------:R-:W-:Y:S02]  /*1990*/  FSEL R29, R29, -INF , P4 ;  /* 0xff8000001d1d7808 */ /* 0x000fe40002000000 */
[----:B------:R-:W-:Y:S02]  /*19a0*/  FSEL R35, R35, -INF , P4 ;  /* 0xff80000023237808 */ /* 0x000fe40002000000 */
[----:B------:R-:W-:Y:S01]  /*19b0*/  ISETP.GE.AND P4, PT, R3, R4, PT ;  /* 0x000000040300720c */ /* 0x000fe20003f86270 */
[----:B------:R-:W-:Y:S01]  /*19c0*/  VIADD R4, R136, 0x29 ;  /* 0x0000002988047836 */ /* 0x000fe20000000000 */
[----:B------:R-:W-:Y:S02]  /*19d0*/  FSEL R36, R36, -INF , P1 ;  /* 0xff80000024247808 */ /* 0x000fe40000800000 */
[----:B------:R-:W-:-:S02]  /*19e0*/  FSEL R42, R42, -INF , P1 ;  /* 0xff8000002a2a7808 */ /* 0x000fc40000800000 */
[----:B------:R-:W-:Y:S02]  /*19f0*/  FMNMX R5, R24, R25, !PT ;  /* 0x0000001918057209 */ /* 0x000fe40007800000 */
[----:B------:R-:W-:Y:S02]  /*1a00*/  ISETP.GE.AND P1, PT, R3, R0, PT ;  /* 0x000000000300720c */ /* 0x000fe40003f26270 */
[----:B------:R-:W-:Y:S02]  /*1a10*/  FSEL R33, R33, -INF , P5 ;  /* 0xff80000021217808 */ /* 0x000fe40002800000 */
[----:B------:R-:W-:Y:S02]  /*1a20*/  FSEL R39, R39, -INF , P5 ;  /* 0xff80000027277808 */ /* 0x000fe40002800000 */
[----:B------:R-:W-:Y:S02]  /*1a30*/  IADD3 R0, R136, 0x31, RZ ;  /* 0x0000003188007810 */ /* 0x000fe40007ffe0ff */
[----:B------:R-:W-:-:S02]  /*1a40*/  ISETP.GE.AND P5, PT, R3, R4, PT ;  /* 0x000000040300720c */ /* 0x000fc40003fa6270 */
[----:B------:R-:W-:Y:S02]  /*1a50*/  FMNMX R4, R28, R5, !PT ;  /* 0x000000051c047209 */ /* 0x000fe40007800000 */
[----:B------:R-:W-:Y:S02]  /*1a60*/  FSEL R37, R37, -INF , P2 ;  /* 0xff80000025257808 */ /* 0x000fe40001000000 */
[----:B------:R-:W-:Y:S02]  /*1a70*/  FSEL R43, R43, -INF , P2 ;  /* 0xff8000002b2b7808 */ /* 0x000fe40001000000 */
[----:B------:R-:W-:Y:S01]  /*1a80*/  ISETP.GE.AND P2, PT, R3, R0, PT ;  /* 0x000000000300720c */ /* 0x000fe20003f46270 */
[----:B------:R-:W-:Y:S01]  /*1a90*/  VIADD R0, R136, 0x38 ;  /* 0x0000003888007836 */ /* 0x000fe20000000000 */
[----:B------:R-:W-:Y:S02]  /*1aa0*/  FMNMX R5, R29, R4, !PT ;  /* 0x000000041d057209 */ /* 0x000fe40007800000 */
[----:B------:R-:W-:-:S02]  /*1ab0*/  FSEL R40, R40, -INF , P3 ;  /* 0xff80000028287808 */ /* 0x000fc40001800000 */
[----:B------:R-:W-:Y:S02]  /*1ac0*/  FSEL R46, R46, -INF , P3 ;  /* 0xff8000002e2e7808 */ /* 0x000fe40001800000 */
[----:B------:R-:W-:Y:S02]  /*1ad0*/  ISETP.GE.AND P3, PT, R3, R0, PT ;  /* 0x000000000300720c */ /* 0x000fe40003f66270 */
[----:B------:R-:W-:Y:S02]  /*1ae0*/  FMNMX R4, R32, R5, !PT ;  /* 0x0000000520047209 */ /* 0x000fe40007800000 */
[----:B------:R-:W-:Y:S02]  /*1af0*/  IADD3 R0, R136, 0x39, RZ ;  /* 0x0000003988007810 */ /* 0x000fe40007ffe0ff */
[----:B------:R-:W-:Y:S02]  /*1b00*/  FSEL R41, R41, -INF , P4 ;  /* 0xff80000029297808 */ /* 0x000fe40002000000 */
[----:B------:R-:W-:-:S02]  /*1b10*/  FSEL R47, R47, -INF , P4 ;  /* 0xff8000002f2f7808 */ /* 0x000fc40002000000 */
[----:B------:R-:W-:Y:S02]  /*1b20*/  FMNMX R5, R33, R4, !PT ;  /* 0x0000000421057209 */ /* 0x000fe40007800000 */
[C---:B------:R-:W-:Y:S01]  /*1b30*/  ISETP.GE.AND P4, PT, R3.reuse, R0, PT ;  /* 0x000000000300720c */ /* 0x040fe20003f86270 */
[----:B------:R-:W-:Y:S01]  /*1b40*/  VIADD R0, R136, 0x40 ;  /* 0x0000004088007836 */ /* 0x000fe20000000000 */
[----:B------:R-:W-:Y:S02]  /*1b50*/  FMNMX R4, R36, R5, !PT ;  /* 0x0000000524047209 */ /* 0x000fe40007800000 */
[----:B------:R-:W-:Y:S02]  /*1b60*/  FSEL R44, R44, -INF , P6 ;  /* 0xff8000002c2c7808 */ /* 0x000fe40003000000 */
[----:B------:R-:W-:Y:S02]  /*1b70*/  FSEL R50, R50, -INF , P6 ;  /* 0xff80000032327808 */ /* 0x000fe40003000000 */
[----:B------:R-:W-:-:S02]  /*1b80*/  ISETP.GE.AND P6, PT, R3, R0, PT ;  /* 0x000000000300720c */ /* 0x000fc40003fc6270 */
[C---:B------:R-:W-:Y:S02]  /*1b90*/  IADD3 R0, R136.reuse, 0x41, RZ ;  /* 0x0000004188007810 */ /* 0x040fe40007ffe0ff */
[----:B------:R-:W-:Y:S02]  /*1ba0*/  FMNMX R5, R37, R4, !PT ;  /* 0x0000000425057209 */ /* 0x000fe40007800000 */
[----:B------:R-:W-:Y:S02]  /*1bb0*/  FSEL R45, R45, -INF , P5 ;  /* 0xff8000002d2d7808 */ /* 0x000fe40002800000 */
[----:B------:R-:W-:Y:S02]  /*1bc0*/  FSEL R51, R51, -INF , P5 ;  /* 0xff80000033337808 */ /* 0x000fe40002800000 */
[----:B------:R-:W-:Y:S01]  /*1bd0*/  ISETP.GE.AND P5, PT, R3, R0, PT ;  /* 0x000000000300720c */ /* 0x000fe20003fa6270 */
[----:B------:R-:W-:Y:S01]  /*1be0*/  VIADD R0, R136, 0x48 ;  /* 0x0000004888007836 */ /* 0x000fe20000000000 */
[----:B------:R-:W-:-:S02]  /*1bf0*/  FMNMX R4, R40, R5, !PT ;  /* 0x0000000528047209 */ /* 0x000fc40007800000 */
[----:B------:R-:W-:Y:S02]  /*1c00*/  FSEL R48, R48, -INF , P1 ;  /* 0xff80000030307808 */ /* 0x000fe40000800000 */
[----:B------:R-:W-:Y:S02]  /*1c10*/  FMNMX R5, R41, R4, !PT ;  /* 0x0000000429057209 */ /* 0x000fe40007800000 */
[----:B------:R-:W-:Y:S02]  /*1c20*/  FSEL R54, R54, -INF , P1 ;  /* 0xff80000036367808 */ /* 0x000fe40000800000 */
[----:B------:R-:W-:Y:S02]  /*1c30*/  ISETP.GE.AND P1, PT, R3, R0, PT ;  /* 0x000000000300720c */ /* 0x000fe40003f26270 */
[----:B------:R-:W-:Y:S02]  /*1c40*/  IADD3 R0, R136, 0x49, RZ ;  /* 0x0000004988007810 */ /* 0x000fe40007ffe0ff */
[----:B------:R-:W-:-:S02]  /*1c50*/  FMNMX R4, R44, R5, !PT ;  /* 0x000000052c047209 */ /* 0x000fc40007800000 */
[----:B------:R-:W-:Y:S02]  /*1c60*/  FSEL R49, R49, -INF , P2 ;  /* 0xff80000031317808 */ /* 0x000fe40001000000 */
[----:B------:R-:W-:Y:S02]  /*1c70*/  FSEL R55, R55, -INF , P2 ;  /* 0xff80000037377808 */ /* 0x000fe40001000000 */
[----:B------:R-:W-:Y:S01]  /*1c80*/  ISETP.GE.AND P2, PT, R3, R0, PT ;  /* 0x000000000300720c */ /* 0x000fe20003f46270 */
[----:B------:R-:W-:Y:S01]  /*1c90*/  VIADD R0, R136, 0x50 ;  /* 0x0000005088007836 */ /* 0x000fe20000000000 */
[----:B------:R-:W-:Y:S02]  /*1ca0*/  FMNMX R5, R45, R4, !PT ;  /* 0x000000042d057209 */ /* 0x000fe40007800000 */
[----:B------:R-:W-:Y:S02]  /*1cb0*/  FSEL R52, R52, -INF , P3 ;  /* 0xff80000034347808 */ /* 0x000fe40001800000 */
[----:B------:R-:W-:-:S02]  /*1cc0*/  FSEL R58, R58, -INF , P3 ;  /* 0xff8000003a3a7808 */ /* 0x000fc40001800000 */
[----:B------:R-:W-:Y:S02]  /*1cd0*/  FMNMX R4, R48, R5, !PT ;  /* 0x0000000530047209 */ /* 0x000fe40007800000 */
[----:B------:R-:W-:Y:S02]  /*1ce0*/  ISETP.GE.AND P3, PT, R3, R0, PT ;  /* 0x000000000300720c */ /* 0x000fe40003f66270 */
[----:B------:R-:W-:Y:S02]  /*1cf0*/  IADD3 R0, R136, 0x51, RZ ;  /* 0x0000005188007810 */ /* 0x000fe40007ffe0ff */
[----:B------:R-:W-:Y:S02]  /*1d00*/  FMNMX R5, R49, R4, !PT ;  /* 0x0000000431057209 */ /* 0x000fe40007800000 */
[----:B------:R-:W-:Y:S02]  /*1d10*/  FSEL R53, R53, -INF , P4 ;  /* 0xff80000035357808 */ /* 0x000fe40002000000 */
[----:B------:R-:W-:-:S02]  /*1d20*/  FSEL R59, R59, -INF , P4 ;  /* 0xff8000003b3b7808 */ /* 0x000fc40002000000 */
[C---:B------:R-:W-:Y:S01]  /*1d30*/  ISETP.GE.AND P4, PT, R3.reuse, R0, PT ;  /* 0x000000000300720c */ /* 0x040fe20003f86270 */
[----:B------:R-:W-:Y:S01]  /*1d40*/  VIADD R0, R136, 0x58 ;  /* 0x0000005888007836 */ /* 0x000fe20000000000 */
[----:B------:R-:W-:Y:S02]  /*1d50*/  FMNMX R4, R52, R5, !PT ;  /* 0x0000000534047209 */ /* 0x000fe40007800000 */
[----:B------:R-:W-:Y:S02]  /*1d60*/  FSEL R56, R56, -INF , P6 ;  /* 0xff80000038387808 */ /* 0x000fe40003000000 */
[----:B------:R-:W-:Y:S02]  /*1d70*/  FSEL R62, R62, -INF , P6 ;  /* 0xff8000003e3e7808 */ /* 0x000fe40003000000 */
[----:B------:R-:W-:Y:S02]  /*1d80*/  ISETP.GE.AND P6, PT, R3, R0, PT ;  /* 0x000000000300720c */ /* 0x000fe40003fc6270 */
[----:B------:R-:W-:-:S02]  /*1d90*/  FMNMX R5, R53, R4, !PT ;  /* 0x0000000435057209 */ /* 0x000fc40007800000 */
[----:B------:R-:W-:Y:S02]  /*1da0*/  IADD3 R0, R136, 0x59, RZ ;  /* 0x0000005988007810 */ /* 0x000fe40007ffe0ff */
[----:B------:R-:W-:Y:S02]  /*1db0*/  FSEL R57, R57, -INF , P5 ;  /* 0xff80000039397808 */ /* 0x000fe40002800000 */
[----:B------:R-:W-:Y:S02]  /*1dc0*/  FMNMX R4, R56, R5, !PT ;  /* 0x0000000538047209 */ /* 0x000fe40007800000 */
[----:B------:R-:W-:Y:S01]  /*1dd0*/  ISETP.GE.AND P0, PT, R3, R0, PT ;  /* 0x000000000300720c */ /* 0x000fe20003f06270 */
[----:B------:R-:W-:Y:S01]  /*1de0*/  VIADD R0, R136, 0x60 ;  /* 0x0000006088007836 */ /* 0x000fe20000000000 */
[----:B------:R-:W-:Y:S02]  /*1df0*/  FSEL R60, R60, -INF , P1 ;  /* 0xff8000003c3c7808 */ /* 0x000fe40000800000 */
[----:B------:R-:W-:-:S02]  /*1e00*/  FMNMX R5, R57, R4, !PT ;  /* 0x0000000439057209 */ /* 0x000fc40007800000 */
[----:B------:R-:W-:Y:S02]  /*1e10*/  FSEL R66, R66, -INF , P1 ;  /* 0xff80000042427808 */ /* 0x000fe40000800000 */
[----:B------:R-:W-:Y:S02]  /*1e20*/  ISETP.GE.AND P1, PT, R3, R0, PT ;  /* 0x000000000300720c */ /* 0x000fe40003f26270 */
[----:B------:R-:W-:Y:S02]  /*1e30*/  IADD3 R0, R136, 0x61, RZ ;  /* 0x0000006188007810 */ /* 0x000fe40007ffe0ff */
[----:B------:R-:W-:Y:S02]  /*1e40*/  FSEL R61, R61, -INF , P2 ;  /* 0xff8000003d3d7808 */ /* 0x000fe40001000000 */
[----:B------:R-:W-:Y:S02]  /*1e50*/  FMNMX R4, R60, R5, !PT ;  /* 0x000000053c047209 */ /* 0x000fe40007800000 */
[----:B------:R-:W-:-:S02]  /*1e60*/  FSEL R67, R67, -INF , P2 ;  /* 0xff80000043437808 */ /* 0x000fc40001000000 */
[----:B------:R-:W-:Y:S01]  /*1e70*/  ISETP.GE.AND P2, PT, R3, R0, PT ;  /* 0x000000000300720c */ /* 0x000fe20003f46270 */
[----:B------:R-:W-:Y:S01]  /*1e80*/  VIADD R0, R136, 0x68 ;  /* 0x0000006888007836 */ /* 0x000fe20000000000 */
[----:B------:R-:W-:Y:S02]  /*1e90*/  FSEL R64, R64, -INF , P3 ;  /* 0xff80000040407808 */ /* 0x000fe40001800000 */
[----:B------:R-:W-:Y:S02]  /*1ea0*/  FMNMX R5, R61, R4, !PT ;  /* 0x000000043d057209 */ /* 0x000fe40007800000 */
[----:B------:R-:W-:Y:S02]  /*1eb0*/  FSEL R65, R65, -INF , P4 ;  /* 0xff80000041417808 */ /* 0x000fe40002000000 */
[----:B------:R-:W-:Y:S02]  /*1ec0*/  FMNMX R4, R64, R5, !PT ;  /* 0x0000000540047209 */ /* 0x000fe40007800000 */
[----:B------:R-:W-:-:S02]  /*1ed0*/  FSEL R70, R70, -INF , P3 ;  /* 0xff80000046467808 */ /* 0x000fc40001800000 */
[----:B------:R-:W-:Y:S02]  /*1ee0*/  ISETP.GE.AND P3, PT, R3, R0, PT ;  /* 0x000000000300720c */ /* 0x000fe40003f66270 */
[----:B------:R-:W-:Y:S02]  /*1ef0*/  IADD3 R0, R136, 0x78, RZ ;  /* 0x0000007888007810 */ /* 0x000fe40007ffe0ff */
[----:B------:R-:W-:Y:S02]  /*1f00*/  FSEL R68, R68, -INF , P6 ;  /* 0xff80000044447808 */ /* 0x000fe40003000000 */
[----:B------:R-:W-:Y:S02]  /*1f10*/  FMNMX R5, R65, R4, !PT ;  /* 0x0000000441057209 */ /* 0x000fe40007800000 */
[----:B------:R-:W-:Y:S02]  /*1f20*/  FSEL R71, R71, -INF , P4 ;  /* 0xff80000047477808 */ /* 0x000fe40002000000 */
[----:B------:R-:W-:Y:S01]  /*1f30*/  ISETP.GE.AND P4, PT, R3, R0, PT ;  /* 0x000000000300720c */ /* 0x000fe20003f86270 */
[----:B------:R-:W-:Y:S01]  /*1f40*/  VIADD R0, R136, 0x79 ;  /* 0x0000007988007836 */ /* 0x000fe20000000000 */
[----:B------:R-:W-:-:S02]  /*1f50*/  FSEL R69, R69, -INF , P0 ;  /* 0xff80000045457808 */ /* 0x000fc40000000000 */
[----:B------:R-:W-:Y:S02]  /*1f60*/  FMNMX R4, R68, R5, !PT ;  /* 0x0000000544047209 */ /* 0x000fe40007800000 */
[----:B------:R-:W-:Y:S02]  /*1f70*/  FSEL R72, R72, -INF , P1 ;  /* 0xff80000048487808 */ /* 0x000fe40000800000 */
[----:B------:R-:W-:Y:S02]  /*1f80*/  FSEL R84, R84, -INF , P4 ;  /* 0xff80000054547808 */ /* 0x000fe40002000000 */
[----:B------:R-:W-:Y:S02]  /*1f90*/  FMNMX R5, R69, R4, !PT ;  /* 0x0000000445057209 */ /* 0x000fe40007800000 */
[----:B------:R-:W-:Y:S02]  /*1fa0*/  ISETP.GE.AND P4, PT, R3, R0, PT ;  /* 0x000000000300720c */ /* 0x000fe40003f86270 */
[----:B------:R-:W-:-:S02]  /*1fb0*/  IADD3 R0, R136, 0x69, RZ ;  /* 0x0000006988007810 */ /* 0x000fc40007ffe0ff */
[----:B------:R-:W-:Y:S02]  /*1fc0*/  FSEL R73, R73, -INF , P2 ;  /* 0xff80000049497808 */ /* 0x000fe40001000000 */
[----:B------:R-:W-:Y:S02]  /*1fd0*/  FMNMX R4, R72, R5, !PT ;  /* 0x0000000548047209 */ /* 0x000fe40007800000 */
[----:B------:R-:W-:Y:S02]  /*1fe0*/  FSEL R85, R85, -INF , P4 ;  /* 0xff80000055557808 */ /* 0x000fe40002000000 */
[----:B------:R-:W-:Y:S01]  /*1ff0*/  ISETP.GE.AND P4, PT, R3, R0, PT ;  /* 0x000000000300720c */ /* 0x000fe20003f86270 */
[----:B------:R-:W-:Y:S01]  /*2000*/  VIADD R0, R136, 0x70 ;  /* 0x0000007088007836 */ /* 0x000fe20000000000 */
[----:B------:R-:W-:Y:S02]  /*2010*/  P2R R6, PR, RZ, 0x40 ;  /* 0x00000040ff067803 */ /* 0x000fe40000000000 */
[----:B------:R-:W-:-:S02]  /*2020*/  FSEL R76, R76, -INF , P3 ;  /* 0xff8000004c4c7808 */ /* 0x000fc40001800000 */
[----:B------:R-:W-:Y:S02]  /*2030*/  FMNMX R5, R73, R4, !PT ;  /* 0x0000000449057209 */ /* 0x000fe40007800000 */
[----:B------:R-:W-:Y:S02]  /*2040*/  P2R R9, PR, RZ, 0x1 ;  /* 0x00000001ff097803 */ /* 0x000fe40000000000 */
[----:B------:R-:W-:Y:S02]  /*2050*/  FSEL R63, R63, -INF , P5 ;  /* 0xff8000003f3f7808 */ /* 0x000fe40002800000 */
[----:B------:R-:W-:Y:S02]  /*2060*/  ISETP.NE.AND P0, PT, R6, RZ, PT ;  /* 0x000000ff0600720c */ /* 0x000fe40003f05270 */
[----:B------:R-:W-:Y:S02]  /*2070*/  IADD3 R4, R136, 0x71, RZ ;  /* 0x0000007188047810 */ /* 0x000fe40007ffe0ff */
[----:B------:R-:W-:-:S02]  /*2080*/  FSEL R77, R77, -INF , P4 ;  /* 0xff8000004d4d7808 */ /* 0x000fc40002000000 */
[----:B------:R-:W-:Y:S02]  /*2090*/  FMNMX R6, R76, R5, !PT ;  /* 0x000000054c067209 */ /* 0x000fe40007800000 */
[----:B------:R-:W-:Y:S02]  /*20a0*/  ISETP.GE.AND P5, PT, R3, R0, PT ;  /* 0x000000000300720c */ /* 0x000fe40003fa6270 */
[----:B------:R-:W-:Y:S02]  /*20b0*/  FMNMX R5, R77, R6, !PT ;  /* 0x000000064d057209 */ /* 0x000fe40007800000 */
[----:B------:R-:W-:Y:S02]  /*20c0*/  FSEL R80, R80, -INF , P5 ;  /* 0xff80000050507808 */ /* 0x000fe40002800000 */
[----:B------:R-:W-:Y:S02]  /*20d0*/  ISETP.GE.AND P6, PT, R3, R4, PT ;  /* 0x000000040300720c */ /* 0x000fe40003fc6270 */
[----:B------:R-:W-:-:S02]  /*20e0*/  FMNMX R0, R80, R5, !PT ;  /* 0x0000000550007209 */ /* 0x000fc40007800000 */
[----:B------:R-:W-:Y:S02]  /*20f0*/  FSEL R81, R81, -INF , P6 ;  /* 0xff80000051517808 */ /* 0x000fe40003000000 */
[----:B------:R-:W-:Y:S02]  /*2100*/  P2R R8, PR, RZ, 0x1 ;  /* 0x00000001ff087803 */ /* 0x000fe40000000000 */
[----:B------:R-:W-:Y:S02]  /*2110*/  FMNMX R3, R81, R0, !PT ;  /* 0x0000000051037209 */ /* 0x000fe40007800000 */
[----:B------:R-:W-:Y:S02]  /*2120*/  FSEL R78, R78, -INF , P1 ;  /* 0xff8000004e4e7808 */ /* 0x000fe40000800000 */
[----:B------:R-:W-:Y:S02]  /*2130*/  FMNMX R0, R84, R3, !PT ;  /* 0x0000000354007209 */ /* 0x000fe40007800000 */
[----:B------:R-:W-:-:S02]  /*2140*/  FSEL R82, R82, -INF , P3 ;  /* 0xff80000052527808 */ /* 0x000fc40001800000 */
[----:B------:R-:W-:Y:S02]  /*2150*/  FMNMX R0, R85, R0, !PT ;  /* 0x0000000055007209 */ /* 0x000fe40007800000 */
[----:B------:R-:W-:Y:S02]  /*2160*/  FSEL R83, R83, -INF , P4 ;  /* 0xff80000053537808 */ /* 0x000fe40002000000 */
[----:B------:R-:W-:Y:S01]  /*2170*/  FSEL R87, R87, -INF , P6 ;  /* 0xff80000057577808 */ /* 0x000fe20003000000 */
[----:B------:R-:W1:Y:S01]  /*2180*/  SHFL.BFLY PT, R3, R0, 0x1, 0x1f ;  /* 0x0c201f0000037f89 */ /* 0x000e6200000e0000 */
[----:B------:R-:W-:Y:S02]  /*2190*/  FSEL R79, R79, -INF , P2 ;  /* 0xff8000004f4f7808 */ /* 0x000fe40001000000 */
[----:B------:R-:W-:Y:S02]  /*21a0*/  FSEL R86, R86, -INF , P5 ;  /* 0xff80000056567808 */ /* 0x000fe40002800000 */
[----:B-1----:R-:W-:-:S05]  /*21b0*/  FMNMX R3, R0, R3, !PT ;  /* 0x0000000300037209 */ /* 0x002fca0007800000 */
[----:B------:R-:W1:Y:S02]  /*21c0*/  SHFL.BFLY PT, R4, R3, 0x2, 0x1f ;  /* 0x0c401f0003047f89 */ /* 0x000e6400000e0000 */
[----:B-1----:R-:W-:Y:S02]  /*21d0*/  FMNMX R4, R3, R4, !PT ;  /* 0x0000000403047209 */ /* 0x002fe40007800000 */
[----:B------:R-:W-:Y:S02]  /*21e0*/  FMNMX R3, R26, R27, !PT ;  /* 0x0000001b1a037209 */ /* 0x000fe40007800000 */
[----:B------:R-:W-:Y:S02]  /*21f0*/  FSETP.NEU.AND P0, PT, R4, -INF , PT ;  /* 0xff8000000400780b */ /* 0x000fe40003f0d000 */
[----:B------:R-:W-:Y:S02]  /*2200*/  FMNMX R0, R30, R3, !PT ;  /* 0x000000031e007209 */ /* 0x000fe40007800000 */
[----:B------:R-:W-:-:S02]  /*2210*/  FSEL R5, R4, RZ, P0 ;  /* 0x000000ff04057208 */ /* 0x000fc40000000000 */
[----:B------:R-:W-:Y:S02]  /*2220*/  ISETP.NE.AND P0, PT, R8, RZ, PT ;  /* 0x000000ff0800720c */ /* 0x000fe40003f05270 */
[----:B------:R-:W-:Y:S01]  /*2230*/  FMNMX R3, R31, R0, !PT ;  /* 0x000000001f037209 */ /* 0x000fe20007800000 */
[----:B------:R-:W-:Y:S01]  /*2240*/  FMUL R88, R5, UR6 ;  /* 0x0000000605587c20 */ /* 0x000fe20008400000 */
[----:B------:R-:W-:Y:S02]  /*2250*/  FSEL R74, R74, -INF , P0 ;  /* 0xff8000004a4a7808 */ /* 0x000fe40000000000 */
[----:B------:R-:W-:Y:S01]  /*2260*/  ISETP.NE.AND P0, PT, R9, RZ, PT ;  /* 0x000000ff0900720c */ /* 0x000fe20003f05270 */
[--C-:B------:R-:W-:Y:S01]  /*2270*/  FFMA R24, R24, UR6, -R88.reuse ;  /* 0x0000000618187c23 */ /* 0x100fe20008000858 */
[--C-:B------:R-:W-:Y:S01]  /*2280*/  FFMA R8, R28, UR6, -R88.reuse ;  /* 0x000000061c087c23 */ /* 0x100fe20008000858 */
[----:B------:R-:W-:Y:S01]  /*2290*/  FMNMX R0, R34, R3, !PT ;  /* 0x0000000322007209 */ /* 0x000fe20007800000 */
[--C-:B------:R-:W-:Y:S01]  /*22a0*/  FFMA R9, R29, UR6, -R88.reuse ;  /* 0x000000061d097c23 */ /* 0x100fe20008000858 */
[----:B------:R-:W-:Y:S01]  /*22b0*/  FSEL R75, R75, -INF , P0 ;  /* 0xff8000004b4b7808 */ /* 0x000fe20000000000 */
[--C-:B------:R-:W-:Y:S01]  /*22c0*/  FFMA R11, R33, UR6, -R88.reuse ;  /* 0x00000006210b7c23 */ /* 0x100fe20008000858 */
[----:B------:R-:W-:Y:S01]  /*22d0*/  FSETP.GEU.AND P1, PT, R24, -126, PT ;  /* 0xc2fc00001800780b */ /* 0x000fe20003f2e000 */
[--C-:B------:R-:W-:Y:S01]  /*22e0*/  FFMA R5, R25, UR6, -R88.reuse ;  /* 0x0000000619057c23 */ /* 0x100fe20008000858 */
[----:B------:R-:W-:Y:S01]  /*22f0*/  ISETP.NE.AND P0, PT, R10, RZ, PT ;  /* 0x000000ff0a00720c */ /* 0x000fe20003f05270 */
[--C-:B------:R-:W-:Y:S01]  /*2300*/  FFMA R10, R36, UR6, -R88.reuse ;  /* 0x00000006240a7c23 */ /* 0x100fe20008000858 */
[----:B------:R-:W-:Y:S01]  /*2310*/  FMNMX R3, R35, R0, !PT ;  /* 0x0000000023037209 */ /* 0x000fe20007800000 */
[--C-:B------:R-:W-:Y:S01]  /*2320*/  FFMA R28, R32, UR6, -R88.reuse ;  /* 0x00000006201c7c23 */ /* 0x100fe20008000858 */
[----:B------:R-:W-:Y:S01]  /*2330*/  FSETP.GEU.AND P3, PT, R8, -126, PT ;  /* 0xc2fc00000800780b */ /* 0x000fe20003f6e000 */
[--C-:B------:R-:W-:Y:S01]  /*2340*/  FFMA R32, R40, UR6, -R88.reuse ;  /* 0x0000000628207c23 */ /* 0x100fe20008000858 */
[----:B------:R-:W-:Y:S01]  /*2350*/  FMNMX R0, R38, R3, !PT ;  /* 0x0000000326007209 */ /* 0x000fe20007800000 */
[--C-:B------:R-:W-:Y:S01]  /*2360*/  FFMA R36, R48, UR6, -R88.reuse ;  /* 0x0000000630247c23 */ /* 0x100fe20008000858 */
[----:B------:R-:W-:Y:S01]  /*2370*/  FSETP.GEU.AND P4, PT, R9, -126, PT ;  /* 0xc2fc00000900780b */ /* 0x000fe20003f8e000 */
[--C-:B------:R-:W-:Y:S01]  /*2380*/  FFMA R15, R41, UR6, -R88.reuse ;  /* 0x00000006290f7c23 */ /* 0x100fe20008000858 */
[----:B------:R-:W-:Y:S01]  /*2390*/  FMNMX R3, R39, R0, !PT ;  /* 0x0000000027037209 */ /* 0x000fe20007800000 */
[----:B------:R-:W-:Y:S01]  /*23a0*/  @!P1 FMUL R24, R24, 0.5 ;  /* 0x3f00000018189820 */ /* 0x000fe20000400000 */
[----:B------:R-:W-:Y:S01]  /*23b0*/  FSETP.GEU.AND P6, PT, R11, -126, PT ;  /* 0xc2fc00000b00780b */ /* 0x000fe20003fce000 */
[--C-:B------:R-:W-:Y:S01]  /*23c0*/  FFMA R21, R45, UR6, -R88.reuse ;  /* 0x000000062d157c23 */ /* 0x100fe20008000858 */
[----:B------:R-:W-:Y:S01]  /*23d0*/  FMNMX R0, R42, R3, !PT ;  /* 0x000000032a007209 */ /* 0x000fe20007800000 */
[--C-:B------:R-:W-:Y:S01]  /*23e0*/  FFMA R13, R37, UR6, -R88.reuse ;  /* 0x00000006250d7c23 */ /* 0x100fe20008000858 */
[----:B------:R-:W-:Y:S01]  /*23f0*/  FSETP.GEU.AND P2, PT, R5, -126, PT ;  /* 0xc2fc00000500780b */ /* 0x000fe20003f4e000 */
[----:B------:R-:W1:Y:S01]  /*2400*/  MUFU.EX2 R24, R24 ;  /* 0x0000001800187308 */ /* 0x000e620000000800 */
[----:B------:R-:W-:Y:S01]  /*2410*/  @!P3 FMUL R8, R8, 0.5 ;  /* 0x3f0000000808b820 */ /* 0x000fe20000400000 */
[----:B------:R-:W-:Y:S01]  /*2420*/  FMNMX R3, R43, R0, !PT ;  /* 0x000000002b037209 */ /* 0x000fe20007800000 */
[--C-:B------:R-:W-:Y:S01]  /*2430*/  FFMA R14, R52, UR6, -R88.reuse ;  /* 0x00000006340e7c23 */ /* 0x100fe20008000858 */
[----:B------:R-:W-:Y:S01]  /*2440*/  @!P4 FMUL R9, R9, 0.5 ;  /* 0x3f0000000909c820 */ /* 0x000fe20000400000 */
[----:B------:R-:W-:Y:S01]  /*2450*/  FSETP.GEU.AND P5, PT, R28, -126, PT ;  /* 0xc2fc00001c00780b */ /* 0x000fe20003fae000 */
[--C-:B------:R-:W-:Y:S01]  /*2460*/  FFMA R12, R44, UR6, -R88.reuse ;  /* 0x000000062c0c7c23 */ /* 0x100fe20008000858 */
[----:B------:R-:W-:Y:S01]  /*2470*/  FMNMX R0, R46, R3, !PT ;  /* 0x000000032e007209 */ /* 0x000fe20007800000 */
[----:B------:R-:W2:Y:S01]  /*2480*/  MUFU.EX2 R8, R8 ;  /* 0x0000000800087308 */ /* 0x000ea20000000800 */
[----:B------:R-:W-:Y:S01]  /*2490*/  @!P6 FMUL R11, R11, 0.5 ;  /* 0x3f0000000b0be820 */ /* 0x000fe20000400000 */
[--C-:B------:R-:W-:Y:S01]  /*24a0*/  FFMA R37, R60, UR6, -R88.reuse ;  /* 0x000000063c257c23 */ /* 0x100fe20008000858 */
[----:B------:R-:W-:Y:S01]  /*24b0*/  FMNMX R3, R47, R0, !PT ;  /* 0x000000002f037209 */ /* 0x000fe20007800000 */
[----:B------:R-:W-:Y:S01]  /*24c0*/  @!P2 FMUL R5, R5, 0.5 ;  /* 0x3f0000000505a820 */ /* 0x000fe20000400000 */
[--C-:B------:R-:W-:Y:S01]  /*24d0*/  FFMA R29, R53, UR6, -R88.reuse ;  /* 0x00000006351d7c23 */ /* 0x100fe20008000858 */
[--C-:B------:R-:W-:Y:S01]  /*24e0*/  FFMA R40, R57, UR6, -R88.reuse ;  /* 0x0000000639287c23 */ /* 0x100fe20008000858 */
[----:B------:R-:W-:Y:S01]  /*24f0*/  FMNMX R0, R50, R3, !PT ;  /* 0x0000000332007209 */ /* 0x000fe20007800000 */
[----:B------:R-:W3:Y:S01]  /*2500*/  MUFU.EX2 R9, R9 ;  /* 0x0000000900097308 */ /* 0x000ee20000000800 */
[----:B-1----:R-:W-:Y:S01]  /*2510*/  @!P1 FMUL R24, R24, R24 ;  /* 0x0000001818189220 */ /* 0x002fe20000400000 */
[----:B------:R-:W-:Y:S01]  /*2520*/  FSETP.GEU.AND P1, PT, R10, -126, PT ;  /* 0xc2fc00000a00780b */ /* 0x000fe20003f2e000 */
[----:B------:R-:W-:Y:S01]  /*2530*/  @!P5 FMUL R28, R28, 0.5 ;  /* 0x3f0000001c1cd820 */ /* 0x000fe20000400000 */
[----:B------:R-:W-:Y:S01]  /*2540*/  FMNMX R3, R51, R0, !PT ;  /* 0x0000000033037209 */ /* 0x000fe20007800000 */
[--C-:B------:R-:W-:Y:S01]  /*2550*/  FFMA R25, R49, UR6, -R88.reuse ;  /* 0x0000000631197c23 */ /* 0x100fe20008000858 */
[--C-:B------:R-:W-:Y:S01]  /*2560*/  FFMA R41, R64, UR6, -R88.reuse ;  /* 0x0000000640297c23 */ /* 0x100fe20008000858 */
[--C-:B------:R-:W-:Y:S01]  /*2570*/  FFMA R33, R56, UR6, -R88.reuse ;  /* 0x0000000638217c23 */ /* 0x100fe20008000858 */
[----:B------:R-:W-:Y:S01]  /*2580*/  FMNMX R0, R54, R3, !PT ;  /* 0x0000000336007209 */ /* 0x000fe20007800000 */
[----:B--2---:R-:W-:Y:S01]  /*2590*/  @!P3 FMUL R8, R8, R8 ;  /* 0x000000080808b220 */ /* 0x004fe20000400000 */
[----:B------:R-:W-:Y:S01]  /*25a0*/  FSETP.GEU.AND P3, PT, R32, -126, PT ;  /* 0xc2fc00002000780b */ /* 0x000fe20003f6e000 */
[----:B------:R-:W1:Y:S01]  /*25b0*/  MUFU.EX2 R11, R11 ;  /* 0x0000000b000b7308 */ /* 0x000e620000000800 */
[----:B------:R-:W-:Y:S01]  /*25c0*/  FMNMX R3, R55, R0, !PT ;  /* 0x0000000037037209 */ /* 0x000fe20007800000 */
[--C-:B------:R-:W-:Y:S01]  /*25d0*/  FFMA R72, R72, UR6, -R88.reuse ;  /* 0x0000000648487c23 */ /* 0x100fe20008000858 */
[--C-:B------:R-:W-:Y:S01]  /*25e0*/  FFMA R65, R65, UR6, -R88.reuse ;  /* 0x0000000641417c23 */ /* 0x100fe20008000858 */
[----:B------:R-:W-:Y:S01]  /*25f0*/  @!P1 FMUL R10, R10, 0.5 ;  /* 0x3f0000000a0a9820 */ /* 0x000fe20000400000 */
[----:B------:R-:W-:Y:S01]  /*2600*/  FMNMX R0, R58, R3, !PT ;  /* 0x000000033a007209 */ /* 0x000fe20007800000 */
[----:B---3--:R-:W-:Y:S01]  /*2610*/  @!P4 FMUL R9, R9, R9 ;  /* 0x000000090909c220 */ /* 0x008fe20000400000 */
[----:B------:R-:W-:Y:S01]  /*2620*/  FSETP.GEU.AND P4, PT, R15, -126, PT ;  /* 0xc2fc00000f00780b */ /* 0x000fe20003f8e000 */
[----:B------:R-:W2:Y:S01]  /*2630*/  MUFU.EX2 R5, R5 ;  /* 0x0000000500057308 */ /* 0x000ea20000000800 */
[----:B------:R-:W-:Y:S01]  /*2640*/  FMNMX R3, R59, R0, !PT ;  /* 0x000000003b037209 */ /* 0x000fe20007800000 */
[--C-:B------:R-:W-:Y:S01]  /*2650*/  FFMA R69, R69, UR6, -R88.reuse ;  /* 0x0000000645457c23 */ /* 0x100fe20008000858 */
[--C-:B------:R-:W-:Y:S01]  /*2660*/  FFMA R20, R61, UR6, -R88.reuse ;  /* 0x000000063d147c23 */ /* 0x100fe20008000858 */
[----:B------:R-:W-:Y:S01]  /*2670*/  @!P3 FMUL R32, R32, 0.5 ;  /* 0x3f0000002020b820 */ /* 0x000fe20000400000 */
[----:B------:R-:W-:Y:S01]  /*2680*/  FMNMX R0, R62, R3, !PT ;  /* 0x000000033e007209 */ /* 0x000fe20007800000 */
[--C-:B------:R-:W-:Y:S01]  /*2690*/  FFMA R76, R76, UR6, -R88.reuse ;  /* 0x000000064c4c7c23 */ /* 0x100fe20008000858 */
[--C-:B------:R-:W-:Y:S01]  /*26a0*/  FFMA R81, R81, UR6, -R88.reuse ;  /* 0x0000000651517c23 */ /* 0x100fe20008000858 */
[----:B------:R-:W3:Y:S01]  /*26b0*/  MUFU.EX2 R10, R10 ;  /* 0x0000000a000a7308 */ /* 0x000ee20000000800 */
[----:B-1----:R-:W-:Y:S01]  /*26c0*/  @!P6 FMUL R11, R11, R11 ;  /* 0x0000000b0b0be220 */ /* 0x002fe20000400000 */
[----:B------:R-:W-:Y:S01]  /*26d0*/  FMNMX R3, R63, R0, !PT ;  /* 0x000000003f037209 */ /* 0x000fe20007800000 */
[--C-:B------:R-:W-:Y:S01]  /*26e0*/  FFMA R68, R68, UR6, -R88.reuse ;  /* 0x0000000644447c23 */ /* 0x100fe20008000858 */
[----:B------:R-:W-:Y:S01]  /*26f0*/  FSETP.GEU.AND P6, PT, R21, -126, PT ;  /* 0xc2fc00001500780b */ /* 0x000fe20003fce000 */
[----:B------:R-:W-:Y:S01]  /*2700*/  @!P4 FMUL R15, R15, 0.5 ;  /* 0x3f0000000f0fc820 */ /* 0x000fe20000400000 */
[----:B------:R-:W-:Y:S01]  /*2710*/  FMNMX R0, R66, R3, !PT ;  /* 0x0000000342007209 */ /* 0x000fe20007800000 */
[--C-:B------:R-:W-:Y:S01]  /*2720*/  FFMA R77, R77, UR6, -R88.reuse ;  /* 0x000000064d4d7c23 */ /* 0x100fe20008000858 */
[----:B------:R-:W1:Y:S01]  /*2730*/  MUFU.EX2 R32, R32 ;  /* 0x0000002000207308 */ /* 0x000e620000000800 */
[----:B--2---:R-:W-:Y:S01]  /*2740*/  @!P2 FMUL R5, R5, R5 ;  /* 0x000000050505a220 */ /* 0x004fe20000400000 */
[----:B------:R-:W-:Y:S01]  /*2750*/  FSETP.GEU.AND P2, PT, R13, -126, PT ;  /* 0xc2fc00000d00780b */ /* 0x000fe20003f4e000 */
[--C-:B------:R-:W-:Y:S01]  /*2760*/  FFMA R73, R73, UR6, -R88.reuse ;  /* 0x0000000649497c23 */ /* 0x100fe20008000858 */
[----:B------:R-:W-:Y:S01]  /*2770*/  FMNMX R3, R67, R0, !PT ;  /* 0x0000000043037209 */ /* 0x000fe20007800000 */
[--C-:B------:R-:W-:Y:S01]  /*2780*/  FFMA R80, R80, UR6, -R88.reuse ;  /* 0x0000000650507c23 */ /* 0x100fe20008000858 */
[--C-:B------:R-:W-:Y:S01]  /*2790*/  FFMA R84, R84, UR6, -R88.reuse ;  /* 0x0000000654547c23 */ /* 0x100fe20008000858 */
[----:B------:R-:W-:Y:S01]  /*27a0*/  FFMA R85, R85, UR6, -R88 ;  /* 0x0000000655557c23 */ /* 0x000fe20008000858 */
[----:B------:R-:W2:Y:S01]  /*27b0*/  MUFU.EX2 R28, R28 ;  /* 0x0000001c001c7308 */ /* 0x000ea20000000800 */
[----:B---3--:R-:W-:Y:S01]  /*27c0*/  @!P1 FMUL R10, R10, R10 ;  /* 0x0000000a0a0a9220 */ /* 0x008fe20000400000 */
[----:B------:R-:W-:Y:S01]  /*27d0*/  FSETP.GEU.AND P1, PT, R36, -126, PT ;  /* 0xc2fc00002400780b */ /* 0x000fe20003f2e000 */
[----:B------:R-:W-:Y:S01]  /*27e0*/  @!P6 FMUL R21, R21, 0.5 ;  /* 0x3f0000001515e820 */ /* 0x000fe20000400000 */
[----:B------:R-:W-:-:S03]  /*27f0*/  FMNMX R0, R70, R3, !PT ;  /* 0x0000000346007209 */ /* 0x000fc60007800000 */
[----:B------:R-:W-:Y:S01]  /*2800*/  @!P2 FMUL R13, R13, 0.5 ;  /* 0x3f0000000d0da820 */ /* 0x000fe20000400000 */
[----:B------:R-:W-:Y:S01]  /*2810*/  FMNMX R3, R71, R0, !PT ;  /* 0x0000000047037209 */ /* 0x000fe20007800000 */
[----:B------:R-:W3:Y:S01]  /*2820*/  MUFU.EX2 R15, R15 ;  /* 0x0000000f000f7308 */ /* 0x000ee20000000800 */
[----:B-1----:R-:W-:Y:S01]  /*2830*/  @!P3 FMUL R32, R32, R32 ;  /* 0x000000202020b220 */ /* 0x002fe20000400000 */
[----:B------:R-:W-:Y:S02]  /*2840*/  FSETP.GEU.AND P3, PT, R14, -126, PT ;  /* 0xc2fc00000e00780b */ /* 0x000fe40003f6e000 */
[----:B------:R-:W-:Y:S02]  /*2850*/  FMNMX R0, R74, R3, !PT ;  /* 0x000000034a007209 */ /* 0x000fe40007800000 */
[----:B------:R-:W-:Y:S01]  /*2860*/  @!P1 FMUL R36, R36, 0.5 ;  /* 0x3f00000024249820 */ /* 0x000fe20000400000 */
[----:B--2---:R-:W-:Y:S01]  /*2870*/  @!P5 FMUL R28, R28, R28 ;  /* 0x0000001c1c1cd220 */ /* 0x004fe20000400000 */
[----:B------:R-:W1:Y:S01]  /*2880*/  MUFU.EX2 R21, R21 ;  /* 0x0000001500157308 */ /* 0x000e620000000800 */
[----:B------:R-:W-:-:S02]  /*2890*/  FSETP.GEU.AND P5, PT, R12, -126, PT ;  /* 0xc2fc00000c00780b */ /* 0x000fc40003fae000 */
[----:B------:R-:W-:-:S04]  /*28a0*/  FMNMX R3, R75, R0, !PT ;  /* 0x000000004b037209 */ /* 0x000fc80007800000 */
[----:B------:R-:W-:Y:S01]  /*28b0*/  @!P3 FMUL R14, R14, 0.5 ;  /* 0x3f0000000e0eb820 */ /* 0x000fe20000400000 */
[----:B------:R-:W-:Y:S01]  /*28c0*/  FMNMX R0, R78, R3, !PT ;  /* 0x000000034e007209 */ /* 0x000fe20007800000 */
[----:B------:R-:W2:Y:S01]  /*28d0*/  MUFU.EX2 R36, R36 ;  /* 0x0000002400247308 */ /* 0x000ea20000000800 */
[----:B---3--:R-:W-:Y:S01]  /*28e0*/  @!P4 FMUL R15, R15, R15 ;  /* 0x0000000f0f0fc220 */ /* 0x008fe20000400000 */
[----:B------:R-:W-:Y:S02]  /*28f0*/  FSETP.GEU.AND P4, PT, R29, -126, PT ;  /* 0xc2fc00001d00780b */ /* 0x000fe40003f8e000 */
[----:B------:R-:W-:Y:S01]  /*2900*/  FMNMX R3, R79, R0, !PT ;  /* 0x000000004f037209 */ /* 0x000fe20007800000 */
[----:B------:R-:W-:-:S03]  /*2910*/  @!P5 FMUL R12, R12, 0.5 ;  /* 0x3f0000000c0cd820 */ /* 0x000fc60000400000 */
[----:B------:R-:W3:Y:S01]  /*2920*/  MUFU.EX2 R13, R13 ;  /* 0x0000000d000d7308 */ /* 0x000ee20000000800 */
[----:B------:R-:W-:Y:S01]  /*2930*/  FMNMX R0, R82, R3, !PT ;  /* 0x0000000352007209 */ /* 0x000fe20007800000 */
[----:B-1----:R-:W-:Y:S01]  /*2940*/  @!P6 FMUL R21, R21, R21 ;  /* 0x000000151515e220 */ /* 0x002fe20000400000 */
[----:B------:R-:W-:Y:S02]  /*2950*/  FSETP.GEU.AND P6, PT, R40, -126, PT ;  /* 0xc2fc00002800780b */ /* 0x000fe40003fce000 */
[----:B------:R-:W-:Y:S02]  /*2960*/  FMNMX R3, R83, R0, !PT ;  /* 0x0000000053037209 */ /* 0x000fe40007800000 */
[----:B------:R-:W-:Y:S01]  /*2970*/  @!P4 FMUL R29, R29, 0.5 ;  /* 0x3f0000001d1dc820 */ /* 0x000fe20000400000 */
[----:B------:R-:W1:Y:S01]  /*2980*/  MUFU.EX2 R14, R14 ;  /* 0x0000000e000e7308 */ /* 0x000e620000000800 */
[----:B--2---:R-:W-:Y:S01]  /*2990*/  @!P1 FMUL R36, R36, R36 ;  /* 0x0000002424249220 */ /* 0x004fe20000400000 */
[----:B------:R-:W-:-:S02]  /*29a0*/  FSETP.GEU.AND P1, PT, R37, -126, PT ;  /* 0xc2fc00002500780b */ /* 0x000fc40003f2e000 */
[----:B------:R-:W-:-:S04]  /*29b0*/  FMNMX R0, R86, R3, !PT ;  /* 0x0000000356007209 */ /* 0x000fc80007800000 */
[----:B------:R-:W2:Y:S01]  /*29c0*/  MUFU.EX2 R12, R12 ;  /* 0x0000000c000c7308 */ /* 0x000ea20000000800 */
[----:B---3--:R-:W-:Y:S01]  /*29d0*/  @!P2 FMUL R13, R13, R13 ;  /* 0x0000000d0d0da220 */ /* 0x008fe20000400000 */
[----:B------:R-:W-:Y:S01]  /*29e0*/  FSETP.GEU.AND P2, PT, R25, -126, PT ;  /* 0xc2fc00001900780b */ /* 0x000fe20003f4e000 */
[----:B------:R-:W-:Y:S01]  /*29f0*/  @!P6 FMUL R40, R40, 0.5 ;  /* 0x3f0000002828e820 */ /* 0x000fe20000400000 */
[----:B------:R-:W-:-:S03]  /*2a00*/  FMNMX R0, R87, R0, !PT ;  /* 0x0000000057007209 */ /* 0x000fc60007800000 */
[----:B------:R-:W-:Y:S01]  /*2a10*/  @!P1 FMUL R37, R37, 0.5 ;  /* 0x3f00000025259820 */ /* 0x000fe20000400000 */
[----:B------:R-:W3:Y:S01]  /*2a20*/  MUFU.EX2 R29, R29 ;  /* 0x0000001d001d7308 */ /* 0x000ee20000000800 */
[----:B------:R-:W4:Y:S01]  /*2a30*/  SHFL.BFLY PT, R3, R0, 0x1, 0x1f ;  /* 0x0c201f0000037f89 */ /* 0x000f2200000e0000 */
[----:B-1----:R-:W-:Y:S01]  /*2a40*/  @!P3 FMUL R14, R14, R14 ;  /* 0x0000000e0e0eb220 */ /* 0x002fe20000400000 */
[----:B------:R-:W-:-:S04]  /*2a50*/  FSETP.GEU.AND P3, PT, R41, -126, PT ;  /* 0xc2fc00002900780b */ /* 0x000fc80003f6e000 */
[----:B------:R-:W-:Y:S01]  /*2a60*/  @!P2 FMUL R25, R25, 0.5 ;  /* 0x3f0000001919a820 */ /* 0x000fe20000400000 */
[----:B------:R-:W1:Y:S01]  /*2a70*/  MUFU.EX2 R37, R37 ;  /* 0x0000002500257308 */ /* 0x000e620000000800 */
[----:B--2---:R-:W-:Y:S01]  /*2a80*/  @!P5 FMUL R12, R12, R12 ;  /* 0x0000000c0c0cd220 */ /* 0x004fe20000400000 */
[----:B------:R-:W-:-:S06]  /*2a90*/  FSETP.GEU.AND P5, PT, R33, -126, PT ;  /* 0xc2fc00002100780b */ /* 0x000fcc0003fae000 */
[----:B------:R-:W2:Y:S01]  /*2aa0*/  MUFU.EX2 R40, R40 ;  /* 0x0000002800287308 */ /* 0x000ea20000000800 */
[----:B------:R-:W-:Y:S01]  /*2ab0*/  @!P3 FMUL R41, R41, 0.5 ;  /* 0x3f0000002929b820 */ /* 0x000fe20000400000 */
[----:B---3--:R-:W-:Y:S01]  /*2ac0*/  @!P4 FMUL R29, R29, R29 ;  /* 0x0000001d1d1dc220 */ /* 0x008fe20000400000 */
[----:B------:R-:W-:-:S04]  /*2ad0*/  FSETP.GEU.AND P4, PT, R65, -126, PT ;  /* 0xc2fc00004100780b */ /* 0x000fc80003f8e000 */
[----:B------:R-:W-:Y:S01]  /*2ae0*/  @!P5 FMUL R33, R33, 0.5 ;  /* 0x3f0000002121d820 */ /* 0x000fe20000400000 */
[----:B------:R-:W3:Y:S01]  /*2af0*/  MUFU.EX2 R25, R25 ;  /* 0x0000001900197308 */ /* 0x000ee20000000800 */
[----:B-1----:R-:W-:Y:S01]  /*2b00*/  @!P1 FMUL R37, R37, R37 ;  /* 0x0000002525259220 */ /* 0x002fe20000400000 */
[----:B------:R-:W-:Y:S02]  /*2b10*/  FSETP.GEU.AND P1, PT, R72, -126, PT ;  /* 0xc2fc00004800780b */ /* 0x000fe40003f2e000 */
[----:B----4-:R-:W-:-:S04]  /*2b20*/  FMNMX R3, R0, R3, !PT ;  /* 0x0000000300037209 */ /* 0x010fc80007800000 */
[----:B------:R-:W1:Y:S01]  /*2b30*/  MUFU.EX2 R41, R41 ;  /* 0x0000002900297308 */ /* 0x000e620000000800 */
[----:B--2---:R-:W-:Y:S01]  /*2b40*/  @!P6 FMUL R40, R40, R40 ;  /* 0x000000282828e220 */ /* 0x004fe20000400000 */
[----:B------:R-:W-:Y:S01]  /*2b50*/  FSETP.GEU.AND P6, PT, R69, -126, PT ;  /* 0xc2fc00004500780b */ /* 0x000fe20003fce000 */
[----:B------:R-:W2:Y:S01]  /*2b60*/  SHFL.BFLY PT, R6, R3, 0x2, 0x1f ;  /* 0x0c401f0003067f89 */ /* 0x000ea200000e0000 */
[----:B------:R-:W-:-:S03]  /*2b70*/  @!P4 FMUL R65, R65, 0.5 ;  /* 0x3f0000004141c820 */ /* 0x000fc60000400000 */
[----:B------:R-:W-:Y:S01]  /*2b80*/  @!P1 FMUL R72, R72, 0.5 ;  /* 0x3f00000048489820 */ /* 0x000fe20000400000 */
[----:B------:R-:W4:Y:S01]  /*2b90*/  MUFU.EX2 R33, R33 ;  /* 0x0000002100217308 */ /* 0x000f220000000800 */
[----:B---3--:R-:W-:Y:S01]  /*2ba0*/  @!P2 FMUL R25, R25, R25 ;  /* 0x000000191919a220 */ /* 0x008fe20000400000 */
[----:B------:R-:W-:-:S05]  /*2bb0*/  FSETP.GEU.AND P2, PT, R20, -126, PT ;  /* 0xc2fc00001400780b */ /* 0x000fca0003f4e000 */
[----:B------:R-:W-:Y:S01]  /*2bc0*/  @!P6 FMUL R69, R69, 0.5 ;  /* 0x3f0000004545e820 */ /* 0x000fe20000400000 */
[----:B------:R-:W3:Y:S01]  /*2bd0*/  MUFU.EX2 R49, R72 ;  /* 0x0000004800317308 */ /* 0x000ee20000000800 */
[----:B-1----:R-:W-:Y:S01]  /*2be0*/  @!P3 FMUL R41, R41, R41 ;  /* 0x000000292929b220 */ /* 0x002fe20000400000 */
[----:B------:R-:W-:-:S05]  /*2bf0*/  FSETP.GEU.AND P3, PT, R76, -126, PT ;  /* 0xc2fc00004c00780b */ /* 0x000fca0003f6e000 */
[----:B------:R-:W-:Y:S01]  /*2c00*/  @!P2 FMUL R20, R20, 0.5 ;  /* 0x3f0000001414a820 */ /* 0x000fe20000400000 */
[----:B------:R-:W1:Y:S01]  /*2c10*/  MUFU.EX2 R44, R65 ;  /* 0x00000041002c7308 */ /* 0x000e620000000800 */
[----:B----4-:R-:W-:Y:S01]  /*2c20*/  @!P5 FMUL R33, R33, R33 ;  /* 0x000000212121d220 */ /* 0x010fe20000400000 */
[----:B------:R-:W-:Y:S02]  /*2c30*/  FSETP.GEU.AND P5, PT, R68, -126, PT ;  /* 0xc2fc00004400780b */ /* 0x000fe40003fae000 */
[----:B--2---:R-:W-:-:S03]  /*2c40*/  FMNMX R6, R3, R6, !PT ;  /* 0x0000000603067209 */ /* 0x004fc60007800000 */
[----:B------:R-:W-:Y:S01]  /*2c50*/  @!P3 FMUL R76, R76, 0.5 ;  /* 0x3f0000004c4cb820 */ /* 0x000fe20000400000 */
[----:B------:R-:W2:Y:S01]  /*2c60*/  MUFU.EX2 R48, R69 ;  /* 0x0000004500307308 */ /* 0x000ea20000000800 */
        /* <DEDUP_REMOVED lines=8> */
[----:B--2---:R-:W-:Y:S01]  /*2cf0*/  @!P6 FMUL R48, R48, R48 ;  /* 0x000000303030e220 */ /* 0x004fe20000400000 */
[----:B------:R-:W-:-:S04]  /*2d00*/  FSETP.NEU.AND P6, PT, R6, -INF , PT ;  /* 0xff8000000600780b */ /* 0x000fc80003fcd000 */
[----:B------:R-:W-:Y:S01]  /*2d10*/  FSEL R0, R6, RZ, P6 ;  /* 0x000000ff06007208 */ /* 0x000fe20003000000 */
[----:B------:R-:W-:Y:S01]  /*2d20*/  @!P4 FMUL R77, R77, 0.5 ;  /* 0x3f0000004d4dc820 */ /* 0x000fe20000400000 */
[----:B------:R-:W2:Y:S01]  /*2d30*/  MUFU.EX2 R60, R81 ;  /* 0x00000051003c7308 */ /* 0x000ea20000000800 */
[----:B---3--:R-:W-:Y:S01]  /*2d40*/  @!P2 FMUL R20, R20, R20 ;  /* 0x000000141414a220 */ /* 0x008fe20000400000 */
[----:B------:R-:W-:Y:S01]  /*2d50*/  FSETP.GEU.AND P2, PT, R73, -126, PT ;  /* 0xc2fc00004900780b */ /* 0x000fe20003f4e000 */
[----:B------:R-:W-:Y:S01]  /*2d60*/  FMUL R0, R0, UR6 ;  /* 0x0000000600007c20 */ /* 0x000fe20008400000 */
[----:B------:R-:W-:-:S03]  /*2d70*/  FSETP.GEU.AND P6, PT, R84, -126, PT ;  /* 0xc2fc00005400780b */ /* 0x000fc60003fce000 */
[--C-:B------:R-:W-:Y:S01]  /*2d80*/  FFMA R26, R26, UR6, -R0.reuse ;  /* 0x000000061a1a7c23 */ /* 0x100fe20008000800 */
[----:B------:R-:W3:Y:S01]  /*2d90*/  MUFU.EX2 R45, R68 ;  /* 0x00000044002d7308 */ /* 0x000ee20000000800 */
[--C-:B------:R-:W-:Y:S01]  /*2da0*/  FFMA R61, R31, UR6, -R0.reuse ;  /* 0x000000061f3d7c23 */ /* 0x100fe20008000800 */
[----:B-1----:R-:W-:Y:S01]  /*2db0*/  @!P3 FMUL R53, R53, R53 ;  /* 0x000000353535b220 */ /* 0x002fe20000400000 */
[--C-:B------:R-:W-:Y:S01]  /*2dc0*/  FFMA R3, R27, UR6, -R0.reuse ;  /* 0x000000061b037c23 */ /* 0x100fe20008000800 */
[----:B------:R-:W-:Y:S01]  /*2dd0*/  FSETP.GEU.AND P3, PT, R26, -126, PT ;  /* 0xc2fc00001a00780b */ /* 0x000fe20003f6e000 */
[--C-:B------:R-:W-:Y:S01]  /*2de0*/  FFMA R38, R38, UR6, -R0.reuse ;  /* 0x0000000626267c23 */ /* 0x100fe20008000800 */
[--C-:B------:R-:W-:Y:S01]  /*2df0*/  FFMA R30, R30, UR6, -R0.reuse ;  /* 0x000000061e1e7c23 */ /* 0x100fe20008000800 */
[----:B------:R-:W-:Y:S01]  /*2e00*/  @!P2 FMUL R73, R73, 0.5 ;  /* 0x3f0000004949a820 */ /* 0x000fe20000400000 */
[----:B------:R-:W1:Y:S01]  /*2e10*/  MUFU.EX2 R56, R77 ;  /* 0x0000004d00387308 */ /* 0x000e620000000800 */
[----:B--2---:R-:W-:Y:S01]  /*2e20*/  @!P1 FMUL R60, R60, R60 ;  /* 0x0000003c3c3c9220 */ /* 0x004fe20000400000 */
[----:B------:R-:W-:Y:S01]  /*2e30*/  FSETP.GEU.AND P1, PT, R61, -126, PT ;  /* 0xc2fc00003d00780b */ /* 0x000fe20003f2e000 */
[----:B------:R-:W-:Y:S01]  /*2e40*/  @!P6 FMUL R84, R84, 0.5 ;  /* 0x3f0000005454e820 */ /* 0x000fe20000400000 */
[--C-:B------:R-:W-:Y:S01]  /*2e50*/  FFMA R34, R34, UR6, -R0.reuse ;  /* 0x0000000622227c23 */ /* 0x100fe20008000800 */
[--C-:B------:R-:W-:Y:S01]  /*2e60*/  FFMA R65, R35, UR6, -R0.reuse ;  /* 0x0000000623417c23 */ /* 0x100fe20008000800 */
[--C-:B------:R-:W-:Y:S01]  /*2e70*/  FFMA R50, R50, UR6, -R0.reuse ;  /* 0x0000000632327c23 */ /* 0x100fe20008000800 */
[--C-:B------:R-:W-:Y:S01]  /*2e80*/  FFMA R42, R42, UR6, -R0.reuse ;  /* 0x000000062a2a7c23 */ /* 0x100fe20008000800 */
[----:B------:R-:W2:Y:S01]  /*2e90*/  MUFU.EX2 R52, R73 ;  /* 0x0000004900347308 */ /* 0x000ea20000000800 */
[----:B---3--:R-:W-:Y:S01]  /*2ea0*/  @!P5 FMUL R45, R45, R45 ;  /* 0x0000002d2d2dd220 */ /* 0x008fe20000400000 */
[----:B------:R-:W-:Y:S01]  /*2eb0*/  FSETP.GEU.AND P5, PT, R80, -126, PT ;  /* 0xc2fc00005000780b */ /* 0x000fe20003fae000 */
[----:B------:R-:W-:Y:S01]  /*2ec0*/  @!P3 FMUL R26, R26, 0.5 ;  /* 0x3f0000001a1ab820 */ /* 0x000fe20000400000 */
[--C-:B------:R-:W-:Y:S01]  /*2ed0*/  FFMA R46, R46, UR6, -R0.reuse ;  /* 0x000000062e2e7c23 */ /* 0x100fe20008000800 */
[--C-:B------:R-:W-:Y:S01]  /*2ee0*/  FFMA R67, R67, UR6, -R0.reuse ;  /* 0x0000000643437c23 */ /* 0x100fe20008000800 */
[--C-:B------:R-:W-:Y:S01]  /*2ef0*/  FFMA R54, R54, UR6, -R0.reuse ;  /* 0x0000000636367c23 */ /* 0x100fe20008000800 */
[----:B------:R-:W-:Y:S01]  /*2f00*/  @!P1 FMUL R61, R61, 0.5 ;  /* 0x3f0000003d3d9820 */ /* 0x000fe20000400000 */
[----:B------:R3:W4:Y:S01]  /*2f10*/  MUFU.EX2 R31, R26 ;  /* 0x0000001a001f7308 */ /* 0x0007220000000800 */
[----:B-1----:R-:W-:Y:S01]  /*2f20*/  @!P4 FMUL R56, R56, R56 ;  /* 0x000000383838c220 */ /* 0x002fe20000400000 */
[----:B------:R-:W-:Y:S01]  /*2f30*/  FSETP.GEU.AND P4, PT, R3, -126, PT ;  /* 0xc2fc00000300780b */ /* 0x000fe20003f8e000 */
[--C-:B------:R-:W-:Y:S01]  /*2f40*/  FFMA R63, R63, UR6, -R0.reuse ;  /* 0x000000063f3f7c23 */ /* 0x100fe20008000800 */
[--C-:B------:R-:W-:Y:S01]  /*2f50*/  FFMA R75, R75, UR6, -R0.reuse ;  /* 0x000000064b4b7c23 */ /* 0x100fe20008000800 */
[--C-:B------:R-:W-:Y:S01]  /*2f60*/  FFMA R83, R83, UR6, -R0.reuse ;  /* 0x0000000653537c23 */ /* 0x100fe20008000800 */
[--C-:B------:R-:W-:Y:S01]  /*2f70*/  FFMA R71, R71, UR6, -R0.reuse ;  /* 0x0000000647477c23 */ /* 0x100fe20008000800 */
[----:B------:R-:W-:Y:S01]  /*2f80*/  @!P5 FMUL R80, R80, 0.5 ;  /* 0x3f0000005050d820 */ /* 0x000fe20000400000 */
[----:B------:R-:W1:Y:S01]  /*2f90*/  MUFU.EX2 R72, R61 ;  /* 0x0000003d00487308 */ /* 0x000e620000000800 */
[----:B--2---:R-:W-:Y:S01]  /*2fa0*/  @!P2 FMUL R52, R52, R52 ;  /* 0x000000343434a220 */ /* 0x004fe20000400000 */
[----:B------:R-:W-:Y:S01]  /*2fb0*/  FSETP.GEU.AND P2, PT, R85, -126, PT ;  /* 0xc2fc00005500780b */ /* 0x000fe20003f4e000 */
[--C-:B---3--:R-:W-:Y:S01]  /*2fc0*/  FFMA R26, R43, UR6, -R0.reuse ;  /* 0x000000062b1a7c23 */ /* 0x108fe20008000800 */
[--C-:B------:R-:W-:Y:S01]  /*2fd0*/  FFMA R79, R79, UR6, -R0.reuse ;  /* 0x000000064f4f7c23 */ /* 0x100fe20008000800 */
[--C-:B------:R-:W-:Y:S01]  /*2fe0*/  FFMA R78, R78, UR6, -R0.reuse ;  /* 0x000000064e4e7c23 */ /* 0x100fe20008000800 */
[----:B------:R-:W-:Y:S01]  /*2ff0*/  FFMA R86, R86, UR6, -R0 ;  /* 0x0000000656567c23 */ /* 0x000fe20008000800 */
[----:B------:R-:W-:Y:S01]  /*3000*/  @!P4 FMUL R3, R3, 0.5 ;  /* 0x3f0000000303c820 */ /* 0x000fe20000400000 */
[----:B------:R-:W2:Y:S01]  /*3010*/  MUFU.EX2 R57, R80 ;  /* 0x0000005000397308 */ /* 0x000ea20000000800 */
[----:B----4-:R-:W-:Y:S01]  /*3020*/  @!P3 FMUL R31, R31, R31 ;  /* 0x0000001f1f1fb220 */ /* 0x010fe20000400000 */
[----:B------:R-:W-:Y:S01]  /*3030*/  FSETP.GEU.AND P3, PT, R38, -126, PT ;  /* 0xc2fc00002600780b */ /* 0x000fe20003f6e000 */
[----:B------:R-:W-:-:S04]  /*3040*/  FADD R69, R25, R60 ;  /* 0x0000003c19457221 */ /* 0x000fc80000000000 */
[----:B------:R-:W-:Y:S01]  /*3050*/  @!P2 FMUL R85, R85, 0.5 ;  /* 0x3f0000005555a820 */ /* 0x000fe20000400000 */
[----:B------:R3:W4:Y:S01]  /*3060*/  MUFU.EX2 R68, R3 ;  /* 0x0000000300447308 */ /* 0x0007220000000800 */
[----:B-1----:R-:W-:Y:S01]  /*3070*/  @!P1 FMUL R72, R72, R72 ;  /* 0x0000004848489220 */ /* 0x002fe20000400000 */
[----:B------:R-:W-:-:S05]  /*3080*/  FSETP.GEU.AND P1, PT, R26, -126, PT ;  /* 0xc2fc00001a00780b */ /* 0x000fca0003f2e000 */
[----:B------:R-:W-:Y:S01]  /*3090*/  @!P3 FMUL R38, R38, 0.5 ;  /* 0x3f0000002626b820 */ /* 0x000fe20000400000 */
[----:B------:R-:W1:Y:S01]  /*30a0*/  MUFU.EX2 R27, R84 ;  /* 0x00000054001b7308 */ /* 0x000e620000000800 */
[----:B--2---:R-:W-:Y:S01]  /*30b0*/  @!P5 FMUL R57, R57, R57 ;  /* 0x000000393939d220 */ /* 0x004fe20000400000 */
[----:B------:R-:W-:Y:S01]  /*30c0*/  FSETP.GEU.AND P5, PT, R30, -126, PT ;  /* 0xc2fc00001e00780b */ /* 0x000fe20003fae000 */
[----:B---3--:R-:W-:-:S04]  /*30d0*/  FFMA R3, R39, UR6, -R0 ;  /* 0x0000000627037c23 */ /* 0x008fc80008000800 */
[----:B------:R-:W-:Y:S01]  /*30e0*/  @!P1 FMUL R26, R26, 0.5 ;  /* 0x3f0000001a1a9820 */ /* 0x000fe20000400000 */
[----:B------:R-:W2:Y:S01]  /*30f0*/  MUFU.EX2 R64, R85 ;  /* 0x0000005500407308 */ /* 0x000ea20000000800 */
[----:B----4-:R-:W-:Y:S01]  /*3100*/  @!P4 FMUL R68, R68, R68 ;  /* 0x000000444444c220 */ /* 0x010fe20000400000 */
[----:B------:R-:W-:-:S05]  /*3110*/  FSETP.GEU.AND P4, PT, R3, -126, PT ;  /* 0xc2fc00000300780b */ /* 0x000fca0003f8e000 */
[----:B------:R-:W-:Y:S01]  /*3120*/  @!P5 FMUL R30, R30, 0.5 ;  /* 0x3f0000001e1ed820 */ /* 0x000fe20000400000 */
[----:B------:R3:W4:Y:S01]  /*3130*/  MUFU.EX2 R43, R38 ;  /* 0x00000026002b7308 */ /* 0x0007220000000800 */
[----:B-1----:R-:W-:Y:S01]  /*3140*/  @!P6 FMUL R27, R27, R27 ;  /* 0x0000001b1b1be220 */ /* 0x002fe20000400000 */
[----:B------:R-:W-:-:S05]  /*3150*/  FSETP.GEU.AND P6, PT, R34, -126, PT ;  /* 0xc2fc00002200780b */ /* 0x000fca0003fce000 */
[----:B------:R-:W-:Y:S01]  /*3160*/  @!P4 FMUL R3, R3, 0.5 ;  /* 0x3f0000000303c820 */ /* 0x000fe20000400000 */
[----:B------:R1:W5:Y:S01]  /*3170*/  MUFU.EX2 R84, R26 ;  /* 0x0000001a00547308 */ /* 0x0003620000000800 */
[----:B--2---:R-:W-:Y:S01]  /*3180*/  @!P2 FMUL R64, R64, R64 ;  /* 0x000000404040a220 */ /* 0x004fe20000400000 */
[----:B------:R-:W-:Y:S01]  /*3190*/  FSETP.GEU.AND P2, PT, R65, -126, PT ;  /* 0xc2fc00004100780b */ /* 0x000fe20003f4e000 */
[----:B---3--:R-:W-:-:S04]  /*31a0*/  FFMA R38, R62, UR6, -R0 ;  /* 0x000000063e267c23 */ /* 0x008fc80008000800 */
[----:B------:R-:W-:Y:S01]  /*31b0*/  @!P6 FMUL R34, R34, 0.5 ;  /* 0x3f0000002222e820 */ /* 0x000fe20000400000 */
[----:B------:R2:W3:Y:S01]  /*31c0*/  MUFU.EX2 R35, R30 ;  /* 0x0000001e00237308 */ /* 0x0004e20000000800 */
[----:B-1----:R-:W-:Y:S01]  /*31d0*/  FFMA R26, R55, UR6, -R0 ;  /* 0x00000006371a7c23 */ /* 0x002fe20008000800 */
[----:B----4-:R-:W-:Y:S01]  /*31e0*/  @!P3 FMUL R43, R43, R43 ;  /* 0x0000002b2b2bb220 */ /* 0x010fe20000400000 */
[----:B------:R-:W-:-:S04]  /*31f0*/  FSETP.GEU.AND P3, PT, R50, -126, PT ;  /* 0xc2fc00003200780b */ /* 0x000fc80003f6e000 */
[----:B------:R-:W-:Y:S01]  /*3200*/  @!P2 FMUL R65, R65, 0.5 ;  /* 0x3f0000004141a820 */ /* 0x000fe20000400000 */
[----:B------:R1:W4:Y:S01]  /*3210*/  MUFU.EX2 R80, R3 ;  /* 0x0000000300507308 */ /* 0x0003220000000800 */
[----:B-----5:R-:W-:Y:S01]  /*3220*/  @!P1 FMUL R84, R84, R84 ;  /* 0x0000005454549220 */ /* 0x020fe20000400000 */
[----:B------:R-:W-:Y:S01]  /*3230*/  FSETP.GEU.AND P1, PT, R26, -126, PT ;  /* 0xc2fc00001a00780b */ /* 0x000fe20003f2e000 */
[----:B--2---:R-:W-:-:S05]  /*3240*/  FFMA R30, R47, UR6, -R0 ;  /* 0x000000062f1e7c23 */ /* 0x004fca0008000800 */
[----:B------:R2:W5:Y:S01]  /*3250*/  MUFU.EX2 R39, R34 ;  /* 0x0000002200277308 */ /* 0x0005620000000800 */
[----:B---3--:R-:W-:Y:S01]  /*3260*/  @!P5 FMUL R35, R35, R35 ;  /* 0x000000232323d220 */ /* 0x008fe20000400000 */
[----:B------:R-:W-:Y:S01]  /*3270*/  FSETP.GEU.AND P5, PT, R42, -126, PT ;  /* 0xc2fc00002a00780b */ /* 0x000fe20003fae000 */
[----:B-1----:R-:W-:Y:S01]  /*3280*/  FFMA R3, R51, UR6, -R0 ;  /* 0x0000000633037c23 */ /* 0x002fe20008000800 */
[----:B------:R-:W-:-:S03]  /*3290*/  @!P3 FMUL R50, R50, 0.5 ;  /* 0x3f0000003232b820 */ /* 0x000fc60000400000 */
[----:B------:R-:W-:Y:S01]  /*32a0*/  @!P1 FMUL R26, R26, 0.5 ;  /* 0x3f0000001a1a9820 */ /* 0x000fe20000400000 */
[----:B------:R1:W3:Y:S01]  /*32b0*/  MUFU.EX2 R76, R65 ;  /* 0x00000041004c7308 */ /* 0x0002e20000000800 */
[----:B----4-:R-:W-:Y:S01]  /*32c0*/  @!P4 FMUL R80, R80, R80 ;  /* 0x000000505050c220 */ /* 0x010fe20000400000 */
[----:B------:R-:W-:Y:S01]  /*32d0*/  FSETP.GEU.AND P4, PT, R3, -126, PT ;  /* 0xc2fc00000300780b */ /* 0x000fe20003f8e000 */
[----:B--2---:R-:W-:-:S04]  /*32e0*/  FFMA R34, R58, UR6, -R0 ;  /* 0x000000063a227c23 */ /* 0x004fc80008000800 */
[----:B------:R-:W-:Y:S01]  /*32f0*/  @!P5 FMUL R42, R42, 0.5 ;  /* 0x3f0000002a2ad820 */ /* 0x000fe20000400000 */
[----:B------:R-:W2:Y:S01]  /*3300*/  MUFU.EX2 R55, R50 ;  /* 0x0000003200377308 */ /* 0x000ea20000000800 */
[----:B-----5:R-:W-:Y:S01]  /*3310*/  @!P6 FMUL R39, R39, R39 ;  /* 0x000000272727e220 */ /* 0x020fe20000400000 */
[----:B------:R-:W-:Y:S01]  /*3320*/  FSETP.GEU.AND P6, PT, R46, -126, PT ;  /* 0xc2fc00002e00780b */ /* 0x000fe20003fce000 */
[----:B-1----:R-:W-:Y:S01]  /*3330*/  FADD R65, R36, R57 ;  /* 0x0000003924417221 */ /* 0x002fe20000000000 */
[----:B------:R-:W-:Y:S02]  /*3340*/  F2FP.BF16.F32.PACK_AB R36, R25, R36 ;  /* 0x000000241924723e */ /* 0x000fe400000010ff */
[----:B------:R-:W-:Y:S01]  /*3350*/  F2FP.BF16.F32.PACK_AB R25, R68, R31 ;  /* 0x0000001f4419723e */ /* 0x000fe200000010ff */
[----:B------:R-:W-:Y:S01]  /*3360*/  @!P4 FMUL R3, R3, 0.5 ;  /* 0x3f0000000303c820 */ /* 0x000fe20000400000 */
[----:B------:R1:W4:Y:S01]  /*3370*/  MUFU.EX2 R62, R26 ;  /* 0x0000001a003e7308 */ /* 0x0003220000000800 */
[----:B---3--:R-:W-:Y:S01]  /*3380*/  @!P2 FMUL R76, R76, R76 ;  /* 0x0000004c4c4ca220 */ /* 0x008fe20000400000 */
[----:B------:R-:W-:-:S05]  /*3390*/  FSETP.GEU.AND P2, PT, R30, -126, PT ;  /* 0xc2fc00001e00780b */ /* 0x000fca0003f4e000 */
[----:B------:R-:W-:Y:S01]  /*33a0*/  @!P6 FMUL R46, R46, 0.5 ;  /* 0x3f0000002e2ee820 */ /* 0x000fe20000400000 */
[----:B------:R-:W3:Y:S01]  /*33b0*/  MUFU.EX2 R47, R42 ;  /* 0x0000002a002f7308 */ /* 0x000ee20000000800 */
[----:B--2---:R-:W-:Y:S01]  /*33c0*/  @!P3 FMUL R55, R55, R55 ;  /* 0x000000373737b220 */ /* 0x004fe20000400000 */
[----:B------:R-:W-:Y:S01]  /*33d0*/  FSETP.GEU.AND P3, PT, R38, -126, PT ;  /* 0xc2fc00002600780b */ /* 0x000fe20003f6e000 */
[----:B-1----:R-:W-:-:S04]  /*33e0*/  FFMA R26, R70, UR6, -R0 ;  /* 0x00000006461a7c23 */ /* 0x002fc80008000800 */
[----:B------:R-:W-:Y:S01]  /*33f0*/  @!P2 FMUL R30, R30, 0.5 ;  /* 0x3f0000001e1ea820 */ /* 0x000fe20000400000 */
[----:B------:R1:W2:Y:S01]  /*3400*/  MUFU.EX2 R58, R3 ;  /* 0x00000003003a7308 */ /* 0x0002a20000000800 */
[----:B----4-:R-:W-:Y:S01]  /*3410*/  @!P1 FMUL R62, R62, R62 ;  /* 0x0000003e3e3e9220 */ /* 0x010fe20000400000 */
[----:B------:R-:W-:-:S05]  /*3420*/  FSETP.GEU.AND P1, PT, R67, -126, PT ;  /* 0xc2fc00004300780b */ /* 0x000fca0003f2e000 */
[----:B------:R-:W-:Y:S01]  /*3430*/  @!P3 FMUL R38, R38, 0.5 ;  /* 0x3f0000002626b820 */ /* 0x000fe20000400000 */
[----:B------:R-:W4:Y:S01]  /*3440*/  MUFU.EX2 R51, R46 ;  /* 0x0000002e00337308 */ /* 0x000f220000000800 */
[----:B---3--:R-:W-:Y:S01]  /*3450*/  @!P5 FMUL R47, R47, R47 ;  /* 0x0000002f2f2fd220 */ /* 0x008fe20000400000 */
[----:B------:R-:W-:Y:S01]  /*3460*/  FSETP.GEU.AND P5, PT, R54, -126, PT ;  /* 0xc2fc00003600780b */ /* 0x000fe20003fae000 */
[----:B-1----:R-:W-:-:S04]  /*3470*/  FFMA R3, R66, UR6, -R0 ;  /* 0x0000000642037c23 */ /* 0x002fc80008000800 */
[----:B------:R-:W-:Y:S01]  /*3480*/  @!P1 FMUL R67, R67, 0.5 ;  /* 0x3f00000043439820 */ /* 0x000fe20000400000 */
[----:B------:R1:W3:Y:S01]  /*3490*/  MUFU.EX2 R88, R30 ;  /* 0x0000001e00587308 */ /* 0x0002e20000000800 */
[----:B--2---:R-:W-:Y:S01]  /*34a0*/  @!P4 FMUL R58, R58, R58 ;  /* 0x0000003a3a3ac220 */ /* 0x004fe20000400000 */
[----:B------:R-:W-:-:S05]  /*34b0*/  FSETP.GEU.AND P4, PT, R63, -126, PT ;  /* 0xc2fc00003f00780b */ /* 0x000fca0003f8e000 */
[----:B------:R-:W-:Y:S01]  /*34c0*/  @!P5 FMUL R54, R54, 0.5 ;  /* 0x3f0000003636d820 */ /* 0x000fe20000400000 */
[----:B------:R-:W2:Y:S01]  /*34d0*/  MUFU.EX2 R66, R38 ;  /* 0x0000002600427308 */ /* 0x000ea20000000800 */
[----:B----4-:R-:W-:Y:S01]  /*34e0*/  @!P6 FMUL R51, R51, R51 ;  /* 0x000000333333e220 */ /* 0x010fe20000400000 */
[----:B------:R-:W-:Y:S01]  /*34f0*/  FSETP.GEU.AND P6, PT, R34, -126, PT ;  /* 0xc2fc00002200780b */ /* 0x000fe20003fce000 */
[----:B-1----:R-:W-:-:S04]  /*3500*/  FFMA R30, R59, UR6, -R0 ;  /* 0x000000063b1e7c23 */ /* 0x002fc80008000800 */
[----:B------:R-:W-:Y:S01]  /*3510*/  @!P4 FMUL R63, R63, 0.5 ;  /* 0x3f0000003f3fc820 */ /* 0x000fe20000400000 */
[----:B------:R-:W1:Y:S01]  /*3520*/  MUFU.EX2 R59, R54 ;  /* 0x00000036003b7308 */ /* 0x000e620000000800 */
[----:B---3--:R-:W-:Y:S01]  /*3530*/  @!P2 FMUL R88, R88, R88 ;  /* 0x000000585858a220 */ /* 0x008fe20000400000 */
[----:B------:R-:W-:-:S05]  /*3540*/  FSETP.GEU.AND P2, PT, R30, -126, PT ;  /* 0xc2fc00001e00780b */ /* 0x000fca0003f4e000 */
[----:B------:R-:W-:Y:S01]  /*3550*/  @!P6 FMUL R34, R34, 0.5 ;  /* 0x3f0000002222e820 */ /* 0x000fe20000400000 */
[----:B------:R-:W3:Y:S01]  /*3560*/  MUFU.EX2 R67, R67 ;  /* 0x0000004300437308 */ /* 0x000ee20000000800 */
[----:B--2---:R-:W-:Y:S01]  /*3570*/  @!P3 FMUL R66, R66, R66 ;  /* 0x000000424242b220 */ /* 0x004fe20000400000 */
[----:B------:R-:W-:-:S05]  /*3580*/  FSETP.GEU.AND P3, PT, R75, -126, PT ;  /* 0xc2fc00004b00780b */ /* 0x000fca0003f6e000 */
[----:B------:R-:W-:Y:S01]  /*3590*/  @!P2 FMUL R30, R30, 0.5 ;  /* 0x3f0000001e1ea820 */ /* 0x000fe20000400000 */
[----:B------:R2:W4:Y:S01]  /*35a0*/  MUFU.EX2 R90, R34 ;  /* 0x00000022005a7308 */ /* 0x0005220000000800 */
[----:B-1----:R-:W-:Y:S01]  /*35b0*/  @!P5 FMUL R59, R59, R59 ;  /* 0x0000003b3b3bd220 */ /* 0x002fe20000400000 */
[----:B------:R-:W-:-:S05]  /*35c0*/  FSETP.GEU.AND P5, PT, R3, -126, PT ;  /* 0xc2fc00000300780b */ /* 0x000fca0003fae000 */
[----:B------:R-:W-:Y:S01]  /*35d0*/  @!P3 FMUL R75, R75, 0.5 ;  /* 0x3f0000004b4bb820 */ /* 0x000fe20000400000 */
[----:B------:R-:W1:Y:S01]  /*35e0*/  MUFU.EX2 R63, R63 ;  /* 0x0000003f003f7308 */ /* 0x000e620000000800 */
[----:B---3--:R-:W-:Y:S01]  /*35f0*/  @!P1 FMUL R67, R67, R67 ;  /* 0x0000004343439220 */ /* 0x008fe20000400000 */
[----:B------:R-:W-:Y:S01]  /*3600*/  FSETP.GEU.AND P1, PT, R83, -126, PT ;  /* 0xc2fc00005300780b */ /* 0x000fe20003f2e000 */
[----:B--2---:R-:W-:Y:S02]  /*3610*/  FFMA R34, R74, UR6, -R0 ;  /* 0x000000064a227c23 */ /* 0x004fe40008000800 */
[----:B------:R-:W-:Y:S02]  /*3620*/  FADD R54, R76, R67 ;  /* 0x000000434c367221 */ /* 0x000fe40000000000 */
[----:B------:R-:W-:Y:S01]  /*3630*/  @!P5 FMUL R3, R3, 0.5 ;  /* 0x3f0000000303d820 */ /* 0x000fe20000400000 */
[----:B------:R2:W3:Y:S01]  /*3640*/  MUFU.EX2 R61, R30 ;  /* 0x0000001e003d7308 */ /* 0x0004e20000000800 */
[----:B----4-:R-:W-:Y:S01]  /*3650*/  @!P6 FMUL R90, R90, R90 ;  /* 0x0000005a5a5ae220 */ /* 0x010fe20000400000 */
[----:B------:R-:W-:-:S05]  /*3660*/  FSETP.GEU.AND P6, PT, R34, -126, PT ;  /* 0xc2fc00002200780b */ /* 0x000fca0003fce000 */
[----:B------:R-:W-:Y:S01]  /*3670*/  @!P1 FMUL R83, R83, 0.5 ;  /* 0x3f00000053539820 */ /* 0x000fe20000400000 */
[----:B------:R4:W5:Y:S01]  /*3680*/  MUFU.EX2 R70, R3 ;  /* 0x0000000300467308 */ /* 0x0009620000000800 */
[--C-:B--2---:R-:W-:Y:S01]  /*3690*/  FFMA R30, R82, UR6, -R0.reuse ;  /* 0x00000006521e7c23 */ /* 0x104fe20008000800 */
[----:B-1----:R-:W-:Y:S01]  /*36a0*/  @!P4 FMUL R63, R63, R63 ;  /* 0x0000003f3f3fc220 */ /* 0x002fe20000400000 */
[----:B------:R-:W-:-:S03]  /*36b0*/  FFMA R0, R87, UR6, -R0 ;  /* 0x0000000657007c23 */ /* 0x000fc60008000800 */
[----:B------:R-:W-:Y:S01]  /*36c0*/  FSETP.GEU.AND P4, PT, R30, -126, PT ;  /* 0xc2fc00001e00780b */ /* 0x000fe20003f8e000 */
[----:B------:R-:W-:Y:S01]  /*36d0*/  @!P6 FMUL R34, R34, 0.5 ;  /* 0x3f0000002222e820 */ /* 0x000fe20000400000 */
[----:B------:R-:W1:Y:S01]  /*36e0*/  MUFU.EX2 R75, R75 ;  /* 0x0000004b004b7308 */ /* 0x000e620000000800 */
[----:B---3--:R-:W-:Y:S01]  /*36f0*/  @!P2 FMUL R61, R61, R61 ;  /* 0x0000003d3d3da220 */ /* 0x008fe20000400000 */
[----:B------:R-:W-:Y:S01]  /*3700*/  FSETP.GEU.AND P2, PT, R26, -126, PT ;  /* 0xc2fc00001a00780b */ /* 0x000fe20003f4e000 */
[----:B----4-:R-:W-:Y:S01]  /*3710*/  FADD R3, R24, R33 ;  /* 0x0000002118037221 */ /* 0x010fe20000000000 */
[----:B------:R-:W-:-:S04]  /*3720*/  F2FP.BF16.F32.PACK_AB R24, R5, R24 ;  /* 0x000000180518723e */ /* 0x000fc800000010ff */
[----:B------:R-:W2:Y:S01]  /*3730*/  MUFU.EX2 R83, R83 ;  /* 0x0000005300537308 */ /* 0x000ea20000000800 */
[----:B-----5:R-:W-:Y:S01]  /*3740*/  @!P5 FMUL R70, R70, R70 ;  /* 0x000000464646d220 */ /* 0x020fe20000400000 */
[----:B------:R-:W-:Y:S01]  /*3750*/  FSETP.GEU.AND P5, PT, R71, -126, PT ;  /* 0xc2fc00004700780b */ /* 0x000fe20003fae000 */
[----:B------:R-:W-:Y:S02]  /*3760*/  @!P4 FMUL R30, R30, 0.5 ;  /* 0x3f0000001e1ec820 */ /* 0x000fe40000400000 */
[----:B------:R-:W-:Y:S02]  /*3770*/  FADD R50, R39, R70 ;  /* 0x0000004627327221 */ /* 0x000fe40000000000 */
[----:B------:R-:W-:Y:S01]  /*3780*/  @!P2 FMUL R26, R26, 0.5 ;  /* 0x3f0000001a1aa820 */ /* 0x000fe20000400000 */
[----:B------:R3:W4:Y:S01]  /*3790*/  MUFU.EX2 R82, R34 ;  /* 0x0000002200527308 */ /* 0x0007220000000800 */
[----:B-1----:R-:W-:Y:S01]  /*37a0*/  @!P3 FMUL R75, R75, R75 ;  /* 0x0000004b4b4bb220 */ /* 0x002fe20000400000 */
[----:B------:R-:W-:-:S03]  /*37b0*/  FSETP.GEU.AND P3, PT, R79, -126, PT ;  /* 0xc2fc00004f00780b */ /* 0x000fc60003f6e000 */
[----:B------:R-:W-:Y:S02]  /*37c0*/  FADD R85, R84, R75 ;  /* 0x0000004b54557221 */ /* 0x000fe40000000000 */
[----:B------:R-:W-:Y:S01]  /*37d0*/  @!P5 FMUL R71, R71, 0.5 ;  /* 0x3f0000004747d820 */ /* 0x000fe20000400000 */
[----:B------:R1:W5:Y:S01]  /*37e0*/  MUFU.EX2 R92, R30 ;  /* 0x0000001e005c7308 */ /* 0x0003620000000800 */
[----:B--2---:R-:W-:Y:S01]  /*37f0*/  @!P1 FMUL R83, R83, R83 ;  /* 0x0000005353539220 */ /* 0x004fe20000400000 */
[----:B------:R-:W-:Y:S01]  /*3800*/  FSETP.GEU.AND P1, PT, R0, -126, PT ;  /* 0xc2fc00000000780b */ /* 0x000fe20003f2e000 */
[----:B---3--:R-:W-:Y:S02]  /*3810*/  FADD R34, R15, R52 ;  /* 0x000000340f227221 */ /* 0x008fe40000000000 */
[----:B------:R-:W-:Y:S02]  /*3820*/  FADD R89, R58, R83 ;  /* 0x000000533a597221 */ /* 0x000fe40000000000 */
[----:B------:R-:W-:Y:S01]  /*3830*/  @!P3 FMUL R79, R79, 0.5 ;  /* 0x3f0000004f4fb820 */ /* 0x000fe20000400000 */
[----:B------:R2:W-:Y:S01]  /*3840*/  MUFU.EX2 R74, R26 ;  /* 0x0000001a004a7308 */ /* 0x0005e20000000800 */
[----:B----4-:R-:W-:Y:S01]  /*3850*/  @!P6 FMUL R82, R82, R82 ;  /* 0x000000525252e220 */ /* 0x010fe20000400000 */
[----:B------:R-:W-:Y:S01]  /*3860*/  FSETP.GEU.AND P6, PT, R78, -126, PT ;  /* 0xc2fc00004e00780b */ /* 0x000fe20003fce000 */
[----:B-1----:R-:W-:Y:S01]  /*3870*/  FADD R30, R32, R49 ;  /* 0x00000031201e7221 */ /* 0x002fe20000000000 */
[----:B------:R-:W-:Y:S01]  /*3880*/  FADD R54, R54, R89 ;  /* 0x0000005936367221 */ /* 0x000fe20000000000 */
[----:B------:R-:W-:-:S02]  /*3890*/  F2FP.BF16.F32.PACK_AB R32, R15, R32 ;  /* 0x000000200f20723e */ /* 0x000fc400000010ff */
[----:B------:R-:W-:Y:S01]  /*38a0*/  @!P1 FMUL R0, R0, 0.5 ;  /* 0x3f00000000009820 */ /* 0x000fe20000400000 */
[----:B------:R-:W1:Y:S01]  /*38b0*/  MUFU.EX2 R71, R71 ;  /* 0x0000004700477308 */ /* 0x000e620000000800 */
[----:B--2---:R-:W-:Y:S01]  /*38c0*/  FADD R26, R28, R41 ;  /* 0x000000291c1a7221 */ /* 0x004fe20000000000 */
[----:B-----5:R-:W-:Y:S01]  /*38d0*/  @!P4 FMUL R92, R92, R92 ;  /* 0x0000005c5c5cc220 */ /* 0x020fe20000400000 */
[----:B------:R-:W-:Y:S01]  /*38e0*/  FSETP.GEU.AND P4, PT, R86, -126, PT ;  /* 0xc2fc00005600780b */ /* 0x000fe20003f8e000 */
[----:B------:R-:W-:Y:S01]  /*38f0*/  FADD R38, R3, R30 ;  /* 0x0000001e03267221 */ /* 0x000fe20000000000 */
[----:B------:R-:W-:Y:S01]  /*3900*/  FADD R73, R26, R65 ;  /* 0x000000411a497221 */ /* 0x000fe20000000000 */
[----:B------:R-:W-:Y:S01]  /*3910*/  FADD R26, R8, R37 ;  /* 0x00000025081a7221 */ /* 0x000fe20000000000 */
[----:B------:R-:W-:Y:S01]  /*3920*/  FADD R65, R12, R53 ;  /* 0x000000350c417221 */ /* 0x000fe20000000000 */
[----:B------:R-:W2:Y:S01]  /*3930*/  MUFU.EX2 R79, R79 ;  /* 0x0000004f004f7308 */ /* 0x000ea20000000800 */
[----:B------:R-:W-:Y:S01]  /*3940*/  FADD R3, R5, R40 ;  /* 0x0000002805037221 */ /* 0x000fe20000000000 */
[----:B------:R-:W-:Y:S01]  /*3950*/  FADD R30, R11, R44 ;  /* 0x0000002c0b1e7221 */ /* 0x000fe20000000000 */
[----:B------:R-:W-:Y:S01]  /*3960*/  FADD R46, R26, R65 ;  /* 0x000000411a2e7221 */ /* 0x000fe20000000000 */
[----:B------:R-:W-:Y:S01]  /*3970*/  FADD R65, R14, R27 ;  /* 0x0000001b0e417221 */ /* 0x000fe20000000000 */
[----:B------:R-:W-:Y:S01]  /*3980*/  FADD R26, R10, R45 ;  /* 0x0000002d0a1a7221 */ /* 0x000fe20000000000 */
[----:B------:R-:W-:Y:S01]  /*3990*/  @!P6 FMUL R78, R78, 0.5 ;  /* 0x3f0000004e4ee820 */ /* 0x000fe20000400000 */
[----:B------:R-:W-:Y:S01]  /*39a0*/  FADD R42, R3, R34 ;  /* 0x00000022032a7221 */ /* 0x000fe20000000000 */
[----:B------:R-:W-:Y:S01]  /*39b0*/  @!P4 FMUL R86, R86, 0.5 ;  /* 0x3f0000005656c820 */ /* 0x000fe20000400000 */
[----:B------:R-:W-:Y:S01]  /*39c0*/  FADD R81, R26, R65 ;  /* 0x000000411a517221 */ /* 0x000fe20000000000 */
[----:B------:R-:W-:Y:S01]  /*39d0*/  FADD R77, R30, R69 ;  /* 0x000000451e4d7221 */ /* 0x000fe20000000000 */
[----:B------:R-:W3:Y:S01]  /*39e0*/  MUFU.EX2 R65, R0 ;  /* 0x0000000000417308 */ /* 0x000ee20000000800 */
[----:B------:R-:W-:Y:S01]  /*39f0*/  FADD R3, R9, R20 ;  /* 0x0000001409037221 */ /* 0x000fe20000000000 */
[----:B------:R-:W-:Y:S01]  /*3a00*/  FADD R34, R21, R56 ;  /* 0x0000003815227221 */ /* 0x000fe20000000000 */
[----:B------:R-:W-:Y:S01]  /*3a10*/  FADD R30, R13, R48 ;  /* 0x000000300d1e7221 */ /* 0x000fe20000000000 */
[----:B------:R-:W-:Y:S01]  /*3a20*/  FADD R69, R29, R64 ;  /* 0x000000401d457221 */ /* 0x000fe20000000000 */
[----:B------:R-:W-:Y:S01]  /*3a30*/  FADD R26, R31, R90 ;  /* 0x0000005a1f1a7221 */ /* 0x000fe20000000000 */
[----:B------:R-:W-:Y:S01]  /*3a40*/  FADD R3, R3, R34 ;  /* 0x0000002203037221 */ /* 0x000fe20000000000 */
[----:B------:R-:W-:Y:S01]  /*3a50*/  FADD R87, R55, R92 ;  /* 0x0000005c37577221 */ /* 0x000fe20000000000 */
[----:B------:R-:W4:Y:S01]  /*3a60*/  MUFU.EX2 R78, R78 ;  /* 0x0000004e004e7308 */ /* 0x000f220000000800 */
[----:B------:R-:W-:Y:S01]  /*3a70*/  FADD R30, R30, R69 ;  /* 0x000000451e1e7221 */ /* 0x000fe20000000000 */
[----:B------:R-:W-:Y:S01]  /*3a80*/  FADD R69, R47, R82 ;  /* 0x000000522f457221 */ /* 0x000fe20000000000 */
[----:B------:R-:W-:Y:S01]  /*3a90*/  FADD R34, R68, R61 ;  /* 0x0000003d44227221 */ /* 0x000fe20000000000 */
[----:B-1----:R-:W-:Y:S01]  /*3aa0*/  @!P5 FMUL R71, R71, R71 ;  /* 0x000000474747d220 */ /* 0x002fe20000400000 */
[----:B--2---:R-:W-:Y:S01]  /*3ab0*/  @!P3 FMUL R79, R79, R79 ;  /* 0x0000004f4f4fb220 */ /* 0x004fe20000400000 */
[----:B------:R-:W-:Y:S01]  /*3ac0*/  FADD R91, R26, R69 ;  /* 0x000000451a5b7221 */ /* 0x000fe20000000000 */
[----:B------:R-:W-:Y:S01]  /*3ad0*/  FADD R94, R50, R87 ;  /* 0x00000057325e7221 */ /* 0x000fe20000000000 */
[----:B------:R-:W1:Y:S01]  /*3ae0*/  MUFU.EX2 R86, R86 ;  /* 0x0000005600567308 */ /* 0x000e620000000800 */
[----:B---3--:R-:W-:Y:S01]  /*3af0*/  @!P1 FMUL R65, R65, R65 ;  /* 0x0000004141419220 */ /* 0x008fe20000400000 */
[----:B------:R-:W-:Y:S01]  /*3b00*/  FADD R93, R34, R85 ;  /* 0x00000055225d7221 */ /* 0x000fe20000000000 */
[----:B------:R-:W-:Y:S01]  /*3b10*/  FADD R26, R72, R63 ;  /* 0x0000003f481a7221 */ /* 0x000fe20000000000 */
[----:B------:R-:W-:Y:S01]  /*3b20*/  FADD R85, R88, R79 ;  /* 0x0000004f58557221 */ /* 0x000fe20000000000 */
[----:B------:R-:W-:Y:S01]  /*3b30*/  FADD R50, R80, R71 ;  /* 0x0000004750327221 */ /* 0x000fe20000000000 */
[----:B------:R-:W-:Y:S01]  /*3b40*/  FADD R89, R62, R65 ;  /* 0x000000413e597221 */ /* 0x000fe20000000000 */
[----:B------:R-:W-:Y:S01]  /*3b50*/  @!P2 FMUL R74, R74, R74 ;  /* 0x0000004a4a4aa220 */ /* 0x000fe20000400000 */
[----:B------:R-:W-:Y:S01]  /*3b60*/  FADD R26, R26, R85 ;  /* 0x000000551a1a7221 */ /* 0x000fe20000000000 */
[----:B----4-:R-:W-:Y:S01]  /*3b70*/  @!P6 FMUL R78, R78, R78 ;  /* 0x0000004e4e4ee220 */ /* 0x010fe20000400000 */
[----:B------:R-:W-:Y:S01]  /*3b80*/  FADD R89, R50, R89 ;  /* 0x0000005932597221 */ /* 0x000fe20000000000 */
[----:B------:R-:W-:Y:S01]  /*3b90*/  FADD R0, R35, R66 ;  /* 0x0000004223007221 */ /* 0x000fe20000000000 */
[----:B------:R-:W-:Y:S01]  /*3ba0*/  FADD R34, R43, R74 ;  /* 0x0000004a2b227221 */ /* 0x000fe20000000000 */
[----:B------:R-:W-:Y:S01]  /*3bb0*/  FADD R69, R51, R78 ;  /* 0x0000004e33457221 */ /* 0x000fe20000000000 */
[----:B------:R-:W-:Y:S01]  /*3bc0*/  FADD R89, R26, R89 ;  /* 0x000000591a597221 */ /* 0x000fe20000000000 */
[----:B------:R-:W-:-:S02]  /*3bd0*/  IMAD.U32 R26, RZ, RZ, UR29 ;  /* 0x0000001dff1a7e24 */ /* 0x000fc4000f8e00ff */
[----:B------:R-:W-:Y:S01]  /*3be0*/  FADD R38, R38, R73 ;  /* 0x0000004926267221 */ /* 0x000fe20000000000 */
[----:B-1----:R-:W-:Y:S01]  /*3bf0*/  @!P4 FMUL R86, R86, R86 ;  /* 0x000000565656c220 */ /* 0x002fe20000400000 */
[----:B------:R-:W-:Y:S01]  /*3c00*/  FADD R0, R0, R69 ;  /* 0x0000004500007221 */ /* 0x000fe20000000000 */
[----:B------:R1:W-:Y:S01]  /*3c10*/  SYNCS.ARRIVE.TRANS64.A1T0 RZ, [R26+UR30], RZ ;  /* 0x000000ff1aff79a7 */ /* 0x0003e2000810001e */
[----:B------:R-:W-:Y:S01]  /*3c20*/  UIADD3 UR30, UR38, 0x1, URZ ;  /* 0x00000001261e7890 */ /* 0x000fe2000fffe03f */
[----:B------:R-:W-:Y:S01]  /*3c30*/  FADD R87, R59, R86 ;  /* 0x000000563b577221 */ /* 0x000fe20000000000 */
[----:B------:R-:W-:Y:S01]  /*3c40*/  FADD R42, R42, R77 ;  /* 0x0000004d2a2a7221 */ /* 0x000fe20000000000 */
[----:B------:R-:W-:Y:S01]  /*3c50*/  FADD R81, R46, R81 ;  /* 0x000000512e517221 */ /* 0x000fe20000000000 */
[----:B------:R-:W-:Y:S01]  /*3c60*/  UISETP.NE.AND UP0, UPT, UR30, 0x5, UPT ;  /* 0x000000051e00788c */ /* 0x000fe2000bf05270 */
[----:B------:R-:W-:Y:S01]  /*3c70*/  FADD R87, R34, R87 ;  /* 0x0000005722577221 */ /* 0x000fe20000000000 */
[----:B------:R-:W-:Y:S01]  /*3c80*/  FADD R3, R3, R30 ;  /* 0x0000001e03037221 */ /* 0x000fe20000000000 */
[----:B------:R-:W-:Y:S01]  /*3c90*/  FADD R91, R91, R94 ;  /* 0x0000005e5b5b7221 */ /* 0x000fe20000000000 */
[----:B------:R-:W-:Y:S01]  /*3ca0*/  USEL UR6, URZ, 0x1, UP0 ;  /* 0x000000013f067887 */ /* 0x000fe20008000000 */
[----:B------:R-:W-:Y:S01]  /*3cb0*/  FADD R54, R93, R54 ;  /* 0x000000365d367221 */ /* 0x000fe20000000000 */
[----:B------:R-:W-:Y:S01]  /*3cc0*/  FADD R0, R0, R87 ;  /* 0x0000005700007221 */ /* 0x000fe20000000000 */
[----:B------:R-:W-:Y:S01]  /*3cd0*/  FADD R38, R38, R81 ;  /* 0x0000005126267221 */ /* 0x000fe20000000000 */
[----:B------:R-:W-:Y:S01]  /*3ce0*/  FADD R3, R42, R3 ;  /* 0x000000032a037221 */ /* 0x000fe20000000000 */
[----:B------:R-:W-:Y:S01]  /*3cf0*/  FADD R89, R54, R89 ;  /* 0x0000005936597221 */ /* 0x000fe20000000000 */
[----:B------:R-:W-:Y:S01]  /*3d00*/  FADD R0, R91, R0 ;  /* 0x000000005b007221 */ /* 0x000fe20000000000 */
[----:B------:R-:W-:Y:S01]  /*3d10*/  F2FP.BF16.F32.PACK_AB R54, R64, R27 ;  /* 0x0000001b4036723e */ /* 0x000fe200000010ff */
[----:B------:R-:W-:Y:S01]  /*3d20*/  FADD R3, R38, R3 ;  /* 0x0000000326037221 */ /* 0x000fe20000000000 */
[----:B------:R-:W-:Y:S01]  /*3d30*/  USEL UR30, UR30, URZ, UP0 ;  /* 0x0000003f1e1e7287 */ /* 0x000fe20008000000 */
[----:B------:R-:W-:Y:S01]  /*3d40*/  LOP3.LUT R19, R19, UR6, RZ, 0x3c, !PT ;  /* 0x0000000613137c12 */ /* 0x000fe2000f8e3cff */
[----:B------:R-:W-:Y:S01]  /*3d50*/  FADD R0, R0, R89 ;  /* 0x0000005900007221 */ /* 0x000fe20000000000 */
[----:B------:R-:W-:-:S02]  /*3d60*/  F2FP.BF16.F32.PACK_AB R38, R29, R14 ;  /* 0x0000000e1d26723e */ /* 0x000fc400000010ff */
[----:B------:R-:W-:Y:S02]  /*3d70*/  F2FP.BF16.F32.PACK_AB R40, R40, R33 ;  /* 0x000000212828723e */ /* 0x000fe400000010ff */
[----:B------:R-:W-:Y:S02]  /*3d80*/  F2FP.BF16.F32.PACK_AB R46, R48, R45 ;  /* 0x0000002d302e723e */ /* 0x000fe400000010ff */
[----:B------:R-:W-:Y:S02]  /*3d90*/  F2FP.BF16.F32.PACK_AB R27, R72, R35 ;  /* 0x00000023481b723e */ /* 0x000fe400000010ff */
[----:B------:R-:W-:Y:S02]  /*3da0*/  F2FP.BF16.F32.PACK_AB R42, R20, R37 ;  /* 0x00000025142a723e */ /* 0x000fe400000010ff */
[----:B------:R-:W-:Y:S02]  /*3db0*/  F2FP.BF16.F32.PACK_AB R44, R44, R41 ;  /* 0x000000292c2c723e */ /* 0x000fe400000010ff */
[----:B------:R-:W-:-:S02]  /*3dc0*/  F2FP.BF16.F32.PACK_AB R48, R52, R49 ;  /* 0x000000313430723e */ /* 0x000fc400000010ff */
[----:B------:R-:W-:Y:S02]  /*3dd0*/  F2FP.BF16.F32.PACK_AB R50, R56, R53 ;  /* 0x000000353832723e */ /* 0x000fe400000010ff */
[----:B------:R-:W-:Y:S02]  /*3de0*/  F2FP.BF16.F32.PACK_AB R29, R76, R39 ;  /* 0x000000274c1d723e */ /* 0x000fe400000010ff */
[----:B------:R-:W-:Y:S02]  /*3df0*/  F2FP.BF16.F32.PACK_AB R31, R80, R43 ;  /* 0x0000002b501f723e */ /* 0x000fe400000010ff */
[----:B------:R-:W-:Y:S02]  /*3e00*/  F2FP.BF16.F32.PACK_AB R33, R84, R47 ;  /* 0x0000002f5421723e */ /* 0x000fe400000010ff */
[----:B------:R-:W-:Y:S02]  /*3e10*/  F2FP.BF16.F32.PACK_AB R35, R88, R51 ;  /* 0x000000335823723e */ /* 0x000fe400000010ff */
[----:B-1----:R-:W-:-:S02]  /*3e20*/  F2FP.BF16.F32.PACK_AB R26, R9, R8 ;  /* 0x00000008091a723e */ /* 0x002fc400000010ff */
        /* <DEDUP_REMOVED lines=11> */
[----:B------:R-:W-:-:S02]  /*3ee0*/  F2FP.BF16.F32.PACK_AB R51, R79, R78 ;  /* 0x0000004e4f33723e */ /* 0x000fc400000010ff */
[----:B------:R-:W-:Y:S01]  /*3ef0*/  F2FP.BF16.F32.PACK_AB R53, R83, R92 ;  /* 0x0000005c5335723e */ /* 0x000fe200000010ff */
[----:B------:R-:W-:Y:S06]  /*3f00*/  @!P0 BRA `(.L_x_21) ;  /* 0x0000000000048947 */ /* 0x000fec0003800000 */
[----:B------:R-:W-:Y:S01]  /*3f10*/  BPT.TRAP 0x1 ;  /* 0x000000040000795c */ /* 0x000fe20000300000 */
.L_x_21:
[----:B------:R-:W-:Y:S01]  /*3f20*/  ULEA UR6, UR30, UR39, 0x3 ;  /* 0x000000271e067291 */ /* 0x000fe2000f8e183f */
[----:B------:R-:W-:Y:S01]  /*3f30*/  SHF.L.U32 R5, R19, 0x1f, RZ ;  /* 0x0000001f13057819 */ /* 0x000fe200000006ff */
[----:B------:R-:W-:-:S07]  /*3f40*/  ULOP3.LUT UR29, UR45, 0x2000000, URZ, 0xfc, !UPT ;  /* 0x020000002d1d7892 */ /* 0x000fce000f8efc3f */
[----:B------:R-:W1:Y:S02]  /*3f50*/  SYNCS.PHASECHK.TRANS64.TRYWAIT P1, [UR6+0x28400], R5 ;  /* 0x02840005ff0075a7 */ /* 0x000e640008020146 */
[----:B-1----:R-:W-:Y:S05]  /*3f60*/  @!P1 BRA `(.L_x_22) ;  /* 0x0000009800c09947 */ /* 0x002fea0003800000 */
.L_x_127:
[----:B------:R-:W-:Y:S01]  /*3f70*/  UIMAD UR10, UR30, 0x600, UR29 ;  /* 0x000006001e0a78a4 */ /* 0x000fe2000f8e021d */
[----:B------:R-:W-:Y:S01]  /*3f80*/  WARPGROUP.ARRIVE ;  /* 0x00000000000079c5 */ /* 0x000fe20000000000 */
[----:B------:R-:W-:Y:S01]  /*3f90*/  UMOV UR7, 0x80000020 ;  /* 0x8000002000077882 */ /* 0x000fe20000000000 */
[----:B------:R-:W-:-:S04]  /*3fa0*/  F2FP.BF16.F32.PACK_AB R55, R65, R86 ;  /* 0x000000564137723e */ /* 0x000fc800000010ff */
[----:B------:R-:W-:Y:S02]  /*3fb0*/  UMOV UR6, UR10 ;  /* 0x0000000a00067c82 */ /* 0x000fe40008000000 */
[----:B------:R-:W-:Y:S01]  /*3fc0*/  HGMMA.64x96x16.F32.BF16 R88, R24, gdesc[UR4].tnspB, RZ, !UPT, gsb0 ;  /* 0x4160000418587df0 */ /* 0x000fe2000c0018ff */
[----:B------:R-:W-:Y:S01]  /*3fd0*/  UIADD3 UR6, UR10, 0x40, URZ ;  /* 0x000000400a067890 */ /* 0x000fe2000fffe03f */
[----:B------:R-:W-:Y:S01]  /*3fe0*/  UMOV UR7, 0x80000020 ;  /* 0x8000002000077882 */ /* 0x000fe20000000000 */
[----:B------:R-:W-:Y:S02]  /*3ff0*/  WARPGROUP.DEPBAR.LE gsb0, 0x0 ;  /* 0x00008000000079c5 */ /* 0x000fe40000010000 */
[----:B------:R-:W-:-:S06]  /*4000*/  WARPGROUP.ARRIVE ;  /* 0x00000000000079c5 */ /* 0x000fcc0000000000 */
[----:B------:R-:W-:Y:S01]  /*4010*/  HGMMA.64x96x16.F32.BF16 R88, R28, gdesc[UR4].tnspB, R88, gsb0 ;  /* 0x416000041c587df0 */ /* 0x000fe20008001858 */
        /* <DEDUP_REMOVED lines=29> */
[----:B------:R-:W-:Y:S03]  /*41f0*/  HGMMA.64x96x16.F32.BF16 R88, R52, gdesc[UR4].tnspB, R88, gsb0 ;  /* 0x4160000434587df0 */ /* 0x000fe60008001858 */
[----:B------:R-:W-:Y:S02]  /*4200*/  WARPGROUP.DEPBAR.LE gsb0, 0x0 ;  /* 0x00008000000079c5 */ /* 0x000fe40000010000 */
[----:B------:R-:W-:Y:S05]  /*4210*/  @!P0 BRA `(.L_x_23) ;  /* 0x0000000000048947 */ /* 0x000fea0003800000 */
[----:B------:R-:W-:Y:S01]  /*4220*/  BPT.TRAP 0x1 ;  /* 0x000000040000795c */ /* 0x000fe20000300000 */
.L_x_23:
[----:B------:R-:W-:Y:S02]  /*4230*/  UISETP.GT.U32.AND UP0, UPT, UR48, 0x1, UPT ;  /* 0x000000013000788c */ /* 0x000fe4000bf04070 */
[----:B------:R-:W-:-:S04]  /*4240*/  UIADD3 UR31, UR31, 0x28428, URZ ;  /* 0x000284281f1f7890 */ /* 0x000fc8000fffe03f */
[----:B------:R-:W-:Y:S01]  /*4250*/  PLOP3.LUT P1, PT, PT, PT, UP0, 0x80, 0x0 ;  /* 0x000000000000781c */ /* 0x000fe20003f2f008 */
[----:B------:R-:W-:-:S09]  /*4260*/  UPRMT UR31, URZ, 0x654, UR31 ;  /* 0x000006543f1f7896 */ /* 0x000fd2000800001f */
[----:B------:R-:W-:Y:S03]  /*4270*/  SYNCS.ARRIVE.TRANS64.RED.A1T0 RZ, [UR31], RZ ;  /* 0x000000ffffff79a7 */ /* 0x000fe6000810041f */
[----:B------:R-:W-:Y:S05]  /*4280*/  @P1 BRA `(.L_x_24) ;  /* 0x0000000000041947 */ /* 0x000fea0003800000 */
[----:B------:R-:W-:Y:S01]  /*4290*/  BPT.TRAP 0x1 ;  /* 0x000000040000795c */ /* 0x000fe20000300000 */
.L_x_24:
[----:B------:R-:W-:Y:S01]  /*42a0*/  UIADD3 UR38, UR30, 0x1, URZ ;  /* 0x000000011e267890 */ /* 0x000fe2000fffe03f */
[C---:B------:R-:W-:Y:S01]  /*42b0*/  ISETP.GE.AND P2, PT, R7.reuse, 0x3, PT ;  /* 0x000000030700780c */ /* 0x040fe20003f46270 */
[----:B------:R-:W-:Y:S01]  /*42c0*/  VIADD R7, R7, 0xffffffff ;  /* 0xffffffff07077836 */ /* 0x000fe20000000000 */
[----:B-1----:R-:W-:Y:S01]  /*42d0*/  IADD3 R5, R136, 0x80, RZ ;  /* 0x0000008088057810 */ /* 0x002fe20007ffe0ff */
[----:B------:R-:W-:-:S04]  /*42e0*/  UISETP.NE.AND UP0, UPT, UR38, 0x5, UPT ;  /* 0x000000052600788c */ /* 0x000fc8000bf05270 */
[----:B------:R-:W-:Y:S02]  /*42f0*/  USEL UR6, URZ, 0x1, UP0 ;  /* 0x000000013f067887 */ /* 0x000fe40008000000 */
[----:B------:R-:W-:-:S04]  /*4300*/  USEL UR38, UR38, URZ, UP0 ;  /* 0x0000003f26267287 */ /* 0x000fc80008000000 */
[----:B------:R-:W-:Y:S01]  /*4310*/  LOP3.LUT R19, R19, UR6, RZ, 0x3c, !PT ;  /* 0x0000000613137c12 */ /* 0x000fe2000f8e3cff */
[----:B------:R-:W-:Y:S07]  /*4320*/  @!P2 BRA `(.L_x_25) ;  /* 0x0000002800a8a947 */ /* 0x000fee0003800000 */
[----:B------:R-:W-:Y:S01]  /*4330*/  MOV R9, R4 ;  /* 0x0000000400097202 */ /* 0x000fe20000000f00 */
[----:B------:R-:W-:Y:S01]  /*4340*/  IMAD.MOV.U32 R11, RZ, RZ, R6 ;  /* 0x000000ffff0b7224 */ /* 0x000fe200078e0006 */
[----:B------:R-:W-:-:S06]  /*4350*/  ULDC UR31, c[0x0][0x604] ;  /* 0x00018100001f7ab9 */ /* 0x000fcc0000000800 */
.L_x_36:
[----:B------:R-:W-:Y:S05]  /*4360*/  @!P0 BRA `(.L_x_26) ;  /* 0x0000000000048947 */ /* 0x000fea0003800000 */
[----:B------:R-:W-:Y:S01]  /*4370*/  BPT.TRAP 0x1 ;  /* 0x000000040000795c */ /* 0x000fe20000300000 */
.L_x_26:
[----:B------:R-:W-:Y:S01]  /*4380*/  ULEA UR6, UR38, UR39, 0x3 ;  /* 0x0000002726067291 */ /* 0x000fe2000f8e183f */
[----:B------:R-:W-:-:S08]  /*4390*/  SHF.L.U32 R4, R19, 0x1f, RZ ;  /* 0x0000001f13047819 */ /* 0x000fd000000006ff */
[----:B------:R-:W1:Y:S02]  /*43a0*/  SYNCS.PHASECHK.TRANS64.TRYWAIT P2, [UR6+0x28400], R4 ;  /* 0x02840004ff0075a7 */ /* 0x000e640008040146 */
[----:B-1----:R-:W-:Y:S05]  /*43b0*/  @!P2 BRA `(.L_x_27) ;  /* 0x0000009400c4a947 */ /* 0x002fea0003800000 */
.L_x_128:
[----:B------:R-:W-:Y:S01]  /*43c0*/  UIMAD UR26, UR38, 0x600, UR41 ;  /* 0x00000600261a78a4 */ /* 0x000fe2000f8e0229 */
[----:B------:R-:W-:Y:S01]  /*43d0*/  WARPGROUP.ARRIVE ;  /* 0x00000000000079c5 */ /* 0x000fe20000000000 */
[----:B------:R-:W-:Y:S01]  /*43e0*/  UMOV UR27, 0x80000020 ;  /* 0x80000020001b7882 */ /* 0x000fe20000000000 */
[----:B------:R-:W-:Y:S01]  /*43f0*/  UMOV UR7, 0x80000020 ;  /* 0x8000002000077882 */ /* 0x000fe20000000000 */
[----:B------:R-:W-:Y:S02]  /*4400*/  UIADD3 UR6, UR26, 0x2, URZ ;  /* 0x000000021a067890 */ /* 0x000fe4000fffe03f */
[----:B------:R-:W-:Y:S01]  /*4410*/  UIADD3 UR10, UR26, 0x200, URZ ;  /* 0x000002001a0a7890 */ /* 0x000fe2000fffe03f */
[----:B------:R-:W-:Y:S02]  /*4420*/  UMOV UR11, 0x80000020 ;  /* 0x80000020000b7882 */ /* 0x000fe40000000000 */
[----:B------:R-:W-:Y:S01]  /*4430*/  HGMMA.64x128x16.F32.BF16 R24, gdesc[UR24], RZ, !UPT, gsb0 ;  /* 0x01e00000181879f0 */ /* 0x000fe2000c0018ff */
[----:B------:R-:W-:Y:S01]  /*4440*/  UIADD3 UR14, UR26, 0x202, URZ ;  /* 0x000002021a0e7890 */ /* 0x000fe2000fffe03f */
[----:B------:R-:W-:Y:S01]  /*4450*/  UMOV UR15, 0x80000020 ;  /* 0x80000020000f7882 */ /* 0x000fe20000000000 */
[----:B------:R-:W-:Y:S01]  /*4460*/  UIADD3 UR18, UR26, 0x400, URZ ;  /* 0x000004001a127890 */ /* 0x000fe2000fffe03f */
[----:B------:R-:W-:Y:S01]  /*4470*/  UMOV UR19, 0x80000020 ;  /* 0x8000002000137882 */ /* 0x000fe20000000000 */
[----:B------:R-:W-:Y:S01]  /*4480*/  UIADD3 UR22, UR26, 0x402, URZ ;  /* 0x000004021a167890 */ /* 0x000fe2000fffe03f */
[----:B------:R-:W-:Y:S01]  /*4490*/  UMOV UR23, 0x80000020 ;  /* 0x8000002000177882 */ /* 0x000fe20000000000 */
[----:B------:R-:W-:-:S02]  /*44a0*/  WARPGROUP.DEPBAR.LE gsb0, 0x0 ;  /* 0x00008000000079c5 */ /* 0x000fc40000010000 */
[----:B------:R-:W-:-:S06]  /*44b0*/  WARPGROUP.ARRIVE ;  /* 0x00000000000079c5 */ /* 0x000fcc0000000000 */
[----:B------:R-:W-:Y:S03]  /*44c0*/  HGMMA.64x128x16.F32.BF16 R24, gdesc[UR4], R24, gsb0 ;  /* 0x01e00000041879f0 */ /* 0x000fe60008001818 */
[----:B------:R-:W-:Y:S02]  /*44d0*/  WARPGROUP.DEPBAR.LE gsb0, 0x0 ;  /* 0x00008000000079c5 */ /* 0x000fe40000010000 */
[----:B------:R-:W-:-:S07]  /*44e0*/  WARPGROUP.ARRIVE ;  /* 0x00000000000079c5 */ /* 0x000fce0000000000 */
[----:B------:R-:W-:Y:S01]  /*44f0*/  HGMMA.64x128x16.F32.BF16 R24, gdesc[UR8], R24, gsb0 ;  /* 0x01e00000081879f0 */ /* 0x000fe20008001818 */
[----:B------:R-:W-:-:S04]  /*4500*/  UIADD3 UR10, UR38, 0x1, URZ ;  /* 0x00000001260a7890 */ /* 0x000fc8000fffe03f */
[----:B------:R-:W-:-:S04]  /*4510*/  UISETP.NE.AND UP0, UPT, UR10, 0x5, UPT ;  /* 0x000000050a00788c */ /* 0x000fc8000bf05270 */
[----:B------:R-:W-:Y:S02]  /*4520*/  USEL UR6, URZ, 0x1, UP0 ;  /* 0x000000013f067887 */ /* 0x000fe40008000000 */
[----:B------:R-:W-:-:S04]  /*4530*/  USEL UR10, UR10, URZ, UP0 ;  /* 0x0000003f0a0a7287 */ /* 0x000fc80008000000 */
[----:B------:R-:W-:Y:S01]  /*4540*/  LOP3.LUT R19, R19, UR6, RZ, 0x3c, !PT ;  /* 0x0000000613137c12 */ /* 0x000fe2000f8e3cff */
[----:B------:R-:W-:Y:S02]  /*4550*/  WARPGROUP.DEPBAR.LE gsb0, 0x0 ;  /* 0x00008000000079c5 */ /* 0x000fe40000010000 */
[----:B------:R-:W-:-:S06]  /*4560*/  WARPGROUP.ARRIVE ;  /* 0x00000000000079c5 */ /* 0x000fcc0000000000 */
        /* <DEDUP_REMOVED lines=8> */
[----:B------:R-:W-:Y:S05]  /*45f0*/  @!P0 BRA `(.L_x_28) ;  /* 0x0000000000048947 */ /* 0x000fea0003800000 */
[----:B------:R-:W-:Y:S01]  /*4600*/  BPT.TRAP 0x1 ;  /* 0x000000040000795c */ /* 0x000fe20000300000 */
.L_x_28:
[----:B-1----:R-:W-:Y:S01]  /*4610*/  FMNMX R4, R24, R9, !PT ;  /* 0x0000000918047209 */ /* 0x002fe20007800000 */
[----:B------:R-:W-:Y:S01]  /*4620*/  ULEA UR6, UR10, UR39, 0x3 ;  /* 0x000000270a067291 */ /* 0x000fe2000f8e183f */
[----:B------:R-:W-:Y:S02]  /*4630*/  FMNMX R8, R26, R11, !PT ;  /* 0x0000000b1a087209 */ /* 0x000fe40007800000 */
[----:B------:R-:W-:Y:S02]  /*4640*/  FMNMX R13, R25, R4, !PT ;  /* 0x00000004190d7209 */ /* 0x000fe40007800000 */
[----:B------:R-:W-:Y:S02]  /*4650*/  FMNMX R15, R27, R8, !PT ;  /* 0x000000081b0f7209 */ /* 0x000fe40007800000 */
[----:B------:R-:W-:Y:S02]  /*4660*/  FMNMX R4, R28, R13, !PT ;  /* 0x0000000d1c047209 */ /* 0x000fe40007800000 */
[----:B------:R-:W-:-:S02]  /*4670*/  FMNMX R8, R30, R15, !PT ;  /* 0x0000000f1e087209 */ /* 0x000fc40007800000 */
[----:B------:R-:W-:-:S04]  /*4680*/  FMNMX R13, R29, R4, !PT ;  /* 0x000000041d0d7209 */ /* 0x000fc80007800000 */
        /* <DEDUP_REMOVED lines=27> */
[----:B------:R-:W-:-:S05]  /*4840*/  FMNMX R6, R85, R4, !PT ;  /* 0x0000000455067209 */ /* 0x000fca0007800000 */
[----:B------:R-:W1:Y:S02]  /*4850*/  SHFL.BFLY PT, R13, R6, 0x1, 0x1f ;  /* 0x0c201f00060d7f89 */ /* 0x000e6400000e0000 */
[----:B-1----:R-:W-:-:S05]  /*4860*/  FMNMX R13, R6, R13, !PT ;  /* 0x0000000d060d7209 */ /* 0x002fca0007800000 */
[----:B------:R-:W1:Y:S02]  /*4870*/  SHFL.BFLY PT, R4, R13, 0x2, 0x1f ;  /* 0x0c401f000d047f89 */ /* 0x000e6400000e0000 */
[----:B-1----:R-:W-:Y:S02]  /*4880*/  FMNMX R4, R13, R4, !PT ;  /* 0x000000040d047209 */ /* 0x002fe40007800000 */
[----:B------:R-:W-:Y:S02]  /*4890*/  FMNMX R13, R31, R8, !PT ;  /* 0x000000081f0d7209 */ /* 0x000fe40007800000 */
[----:B------:R-:W-:Y:S02]  /*48a0*/  FSETP.NEU.AND P2, PT, R4, -INF , PT ;  /* 0xff8000000400780b */ /* 0x000fe40003f4d000 */
[----:B------:R-:W-:Y:S02]  /*48b0*/  FMNMX R6, R34, R13, !PT ;  /* 0x0000000d22067209 */ /* 0x000fe40007800000 */
[----:B------:R-:W-:-:S02]  /*48c0*/  FSEL R12, R4, RZ, P2 ;  /* 0x000000ff040c7208 */ /* 0x000fc40001000000 */
[----:B------:R-:W-:-:S03]  /*48d0*/  FMNMX R13, R35, R6, !PT ;  /* 0x00000006230d7209 */ /* 0x000fc60007800000 */
[----:B------:R-:W-:Y:S01]  /*48e0*/  FMUL R137, R12, UR31 ;  /* 0x0000001f0c897c20 */ /* 0x000fe20008400000 */
[----:B------:R-:W-:Y:S01]  /*48f0*/  FMNMX R6, R38, R13, !PT ;  /* 0x0000000d26067209 */ /* 0x000fe20007800000 */
[----:B------:R-:W-:Y:S02]  /*4900*/  FADD R12, -R12, R9 ;  /* 0x000000090c0c7221 */ /* 0x000fe40000000100 */
[--C-:B------:R-:W-:Y:S01]  /*4910*/  FFMA R24, R24, UR31, -R137.reuse ;  /* 0x0000001f18187c23 */ /* 0x100fe20008000889 */
[--C-:B------:R-:W-:Y:S01]  /*4920*/  FFMA R25, R25, UR31, -R137.reuse ;  /* 0x0000001f19197c23 */ /* 0x100fe20008000889 */
[----:B------:R-:W-:Y:S01]  /*4930*/  FMNMX R21, R39, R6, !PT ;  /* 0x0000000627157209 */ /* 0x000fe20007800000 */
[--C-:B------:R-:W-:Y:S01]  /*4940*/  FFMA R8, R28, UR31, -R137.reuse ;  /* 0x0000001f1c087c23 */ /* 0x100fe20008000889 */
[--C-:B------:R-:W-:Y:S01]  /*4950*/  FFMA R15, R29, UR31, -R137.reuse ;  /* 0x0000001f1d0f7c23 */ /* 0x100fe20008000889 */
[----:B------:R-:W-:Y:S01]  /*4960*/  FSETP.GEU.AND P6, PT, R24, -126, PT ;  /* 0xc2fc00001800780b */ /* 0x000fe20003fce000 */
[--C-:B------:R-:W-:Y:S01]  /*4970*/  FFMA R28, R32, UR31, -R137.reuse ;  /* 0x0000001f201c7c23 */ /* 0x100fe20008000889 */
[----:B------:R-:W-:Y:S01]  /*4980*/  FSETP.GEU.AND P3, PT, R25, -126, PT ;  /* 0xc2fc00001900780b */ /* 0x000fe20003f6e000 */
[--C-:B------:R-:W-:Y:S01]  /*4990*/  FFMA R10, R36, UR31, -R137.reuse ;  /* 0x0000001f240a7c23 */ /* 0x100fe20008000889 */
[----:B------:R-:W-:Y:S01]  /*49a0*/  FMNMX R6, R42, R21, !PT ;  /* 0x000000152a067209 */ /* 0x000fe20007800000 */
[--C-:B------:R-:W-:Y:S01]  /*49b0*/  FFMA R21, R33, UR31, -R137.reuse ;  /* 0x0000001f21157c23 */ /* 0x100fe20008000889 */
[----:B------:R-:W-:Y:S01]  /*49c0*/  FSETP.GEU.AND P4, PT, R8, -126, PT ;  /* 0xc2fc00000800780b */ /* 0x000fe20003f8e000 */
[--C-:B------:R-:W-:Y:S01]  /*49d0*/  FFMA R14, R44, UR31, -R137.reuse ;  /* 0x0000001f2c0e7c23 */ /* 0x100fe20008000889 */
[----:B------:R-:W-:Y:S01]  /*49e0*/  FSETP.GEU.AND P5, PT, R15, -126, PT ;  /* 0xc2fc00000f00780b */ /* 0x000fe20003fae000 */
[--C-:B------:R-:W-:Y:S01]  /*49f0*/  FFMA R33, R37, UR31, -R137.reuse ;  /* 0x0000001f25217c23 */ /* 0x100fe20008000889 */
[----:B------:R-:W-:Y:S01]  /*4a00*/  FSETP.GEU.AND P2, PT, R28, -126, PT ;  /* 0xc2fc00001c00780b */ /* 0x000fe20003f4e000 */
[--C-:B------:R-:W-:Y:S01]  /*4a10*/  FFMA R32, R40, UR31, -R137.reuse ;  /* 0x0000001f28207c23 */ /* 0x100fe20008000889 */
[--C-:B------:R-:W-:Y:S01]  /*4a20*/  FFMA R37, R41, UR31, -R137.reuse ;  /* 0x0000001f29257c23 */ /* 0x100fe20008000889 */
[----:B------:R-:W-:Y:S01]  /*4a30*/  @!P6 FMUL R24, R24, 0.5 ;  /* 0x3f0000001818e820 */ /* 0x000fe20000400000 */
[----:B------:R-:W-:Y:S01]  /*4a40*/  FMNMX R29, R43, R6, !PT ;  /* 0x000000062b1d7209 */ /* 0x000fe20007800000 */
[----:B------:R-:W-:Y:S01]  /*4a50*/  @!P3 FMUL R25, R25, 0.5 ;  /* 0x3f0000001919b820 */ /* 0x000fe20000400000 */
[--C-:B------:R-:W-:Y:S01]  /*4a60*/  FFMA R41, R45, UR31, -R137.reuse ;  /* 0x0000001f2d297c23 */ /* 0x100fe20008000889 */
[--C-:B------:R-:W-:Y:S01]  /*4a70*/  FFMA R45, R49, UR31, -R137.reuse ;  /* 0x0000001f312d7c23 */ /* 0x100fe20008000889 */
[----:B------:R-:W-:Y:S01]  /*4a80*/  FMNMX R6, R46, R29, !PT ;  /* 0x0000001d2e067209 */ /* 0x000fe20007800000 */
[----:B------:R-:W1:Y:S01]  /*4a90*/  MUFU.EX2 R24, R24 ;  /* 0x0000001800187308 */ /* 0x000e620000000800 */
[----:B------:R-:W-:Y:S01]  /*4aa0*/  @!P4 FMUL R8, R8, 0.5 ;  /* 0x3f0000000808c820 */ /* 0x000fe20000400000 */
[----:B------:R-:W-:Y:S01]  /*4ab0*/  @!P5 FMUL R15, R15, 0.5 ;  /* 0x3f0000000f0fd820 */ /* 0x000fe20000400000 */
[--C-:B------:R-:W-:Y:S01]  /*4ac0*/  FFMA R49, R53, UR31, -R137.reuse ;  /* 0x0000001f35317c23 */ /* 0x100fe20008000889 */
[----:B------:R-:W-:Y:S01]  /*4ad0*/  @!P2 FMUL R28, R28, 0.5 ;  /* 0x3f0000001c1ca820 */ /* 0x000fe20000400000 */
[--C-:B------:R-:W-:Y:S01]  /*4ae0*/  FFMA R36, R48, UR31, -R137.reuse ;  /* 0x0000001f30247c23 */ /* 0x100fe20008000889 */
[--C-:B------:R-:W-:Y:S01]  /*4af0*/  FFMA R20, R52, UR31, -R137.reuse ;  /* 0x0000001f34147c23 */ /* 0x100fe20008000889 */
[--C-:B------:R-:W-:Y:S01]  /*4b00*/  FFMA R53, R56, UR31, -R137.reuse ;  /* 0x0000001f38357c23 */ /* 0x100fe20008000889 */
[----:B------:R2:W3:Y:S01]  /*4b10*/  MUFU.EX2 R13, R25 ;  /* 0x00000019000d7308 */ /* 0x0004e20000000800 */
[--C-:B------:R-:W-:Y:S01]  /*4b20*/  FFMA R44, R61, UR31, -R137.reuse ;  /* 0x0000001f3d2c7c23 */ /* 0x100fe20008000889 */
[--C-:B------:R-:W-:Y:S01]  /*4b30*/  FFMA R61, R64, UR31, -R137.reuse ;  /* 0x0000001f403d7c23 */ /* 0x100fe20008000889 */
[--C-:B------:R-:W-:Y:S01]  /*4b40*/  FFMA R40, R57, UR31, -R137.reuse ;  /* 0x0000001f39287c23 */ /* 0x100fe20008000889 */
[--C-:B------:R-:W-:Y:S01]  /*4b50*/  FFMA R57, R60, UR31, -R137.reuse ;  /* 0x0000001f3c397c23 */ /* 0x100fe20008000889 */
[--C-:B------:R-:W-:Y:S01]  /*4b60*/  FFMA R48, R65, UR31, -R137.reuse ;  /* 0x0000001f41307c23 */ /* 0x100fe20008000889 */
[--C-:B------:R-:W-:Y:S01]  /*4b70*/  FFMA R56, R73, UR31, -R137.reuse ;  /* 0x0000001f49387c23 */ /* 0x100fe20008000889 */
[--C-:B------:R-:W-:Y:S01]  /*4b80*/  FFMA R65, R68, UR31, -R137.reuse ;  /* 0x0000001f44417c23 */ /* 0x100fe20008000889 */
[----:B------:R-:W4:Y:S01]  /*4b90*/  MUFU.EX2 R8, R8 ;  /* 0x0000000800087308 */ /* 0x000f220000000800 */
[----:B-1----:R-:W-:Y:S01]  /*4ba0*/  @!P6 FMUL R24, R24, R24 ;  /* 0x000000181818e220 */ /* 0x002fe20000400000 */
[----:B------:R-:W-:Y:S01]  /*4bb0*/  FSETP.GEU.AND P6, PT, R21, -126, PT ;  /* 0xc2fc00001500780b */ /* 0x000fe20003fce000 */
[--C-:B------:R-:W-:Y:S01]  /*4bc0*/  FFMA R52, R69, UR31, -R137.reuse ;  /* 0x0000001f45347c23 */ /* 0x100fe20008000889 */
[----:B--2---:R-:W-:Y:S01]  /*4bd0*/  FMNMX R25, R47, R6, !PT ;  /* 0x000000062f197209 */ /* 0x004fe20007800000 */
[--C-:B------:R-:W-:Y:S01]  /*4be0*/  FFMA R69, R72, UR31, -R137.reuse ;  /* 0x0000001f48457c23 */ /* 0x100fe20008000889 */
[--C-:B------:R-:W-:Y:S01]  /*4bf0*/  FFMA R73, R76, UR31, -R137.reuse ;  /* 0x0000001f4c497c23 */ /* 0x100fe20008000889 */
[--C-:B------:R-:W-:Y:S01]  /*4c00*/  FFMA R64, R81, UR31, -R137.reuse ;  /* 0x0000001f51407c23 */ /* 0x100fe20008000889 */
[----:B------:R-:W1:Y:S01]  /*4c10*/  MUFU.EX2 R15, R15 ;  /* 0x0000000f000f7308 */ /* 0x000e620000000800 */
[----:B---3--:R-:W-:Y:S01]  /*4c20*/  @!P3 FMUL R13, R13, R13 ;  /* 0x0000000d0d0db220 */ /* 0x008fe20000400000 */
[----:B------:R-:W-:Y:S01]  /*4c30*/  FSETP.GEU.AND P3, PT, R10, -126, PT ;  /* 0xc2fc00000a00780b */ /* 0x000fe20003f6e000 */
[--C-:B------:R-:W-:Y:S01]  /*4c40*/  FFMA R60, R77, UR31, -R137.reuse ;  /* 0x0000001f4d3c7c23 */ /* 0x100fe20008000889 */
[----:B------:R-:W-:Y:S01]  /*4c50*/  FMNMX R6, R50, R25, !PT ;  /* 0x0000001932067209 */ /* 0x000fe20007800000 */
[--C-:B------:R-:W-:Y:S01]  /*4c60*/  FFMA R77, R80, UR31, -R137.reuse ;  /* 0x0000001f504d7c23 */ /* 0x100fe20008000889 */
[--C-:B------:R-:W-:Y:S01]  /*4c70*/  FFMA R68, R85, UR31, -R137.reuse ;  /* 0x0000001f55447c23 */ /* 0x100fe20008000889 */
[----:B------:R-:W-:Y:S01]  /*4c80*/  @!P6 FMUL R21, R21, 0.5 ;  /* 0x3f0000001515e820 */ /* 0x000fe20000400000 */
[----:B------:R-:W2:Y:S01]  /*4c90*/  MUFU.EX2 R28, R28 ;  /* 0x0000001c001c7308 */ /* 0x000ea20000000800 */
[----:B----4-:R-:W-:Y:S01]  /*4ca0*/  @!P4 FMUL R8, R8, R8 ;  /* 0x000000080808c220 */ /* 0x010fe20000400000 */
[----:B------:R-:W-:Y:S01]  /*4cb0*/  FSETP.GEU.AND P4, PT, R33, -126, PT ;  /* 0xc2fc00002100780b */ /* 0x000fe20003f8e000 */
[----:B------:R-:W-:Y:S01]  /*4cc0*/  FFMA R81, R84, UR31, -R137 ;  /* 0x0000001f54517c23 */ /* 0x000fe20008000889 */
[----:B------:R-:W-:Y:S01]  /*4cd0*/  FMNMX R25, R51, R6, !PT ;  /* 0x0000000633197209 */ /* 0x000fe20007800000 */
[----:B------:R-:W-:-:S02]  /*4ce0*/  FMUL R12, R12, UR31 ;  /* 0x0000001f0c0c7c20 */ /* 0x000fc40008400000 */
[----:B------:R-:W-:Y:S01]  /*4cf0*/  @!P3 FMUL R10, R10, 0.5 ;  /* 0x3f0000000a0ab820 */ /* 0x000fe20000400000 */
[----:B------:R-:W3:Y:S01]  /*4d00*/  MUFU.EX2 R21, R21 ;  /* 0x0000001500157308 */ /* 0x000ee20000000800 */
[----:B-1----:R-:W-:Y:S01]  /*4d10*/  @!P5 FMUL R15, R15, R15 ;  /* 0x0000000f0f0fd220 */ /* 0x002fe20000400000 */
[----:B------:R-:W-:Y:S02]  /*4d20*/  FSETP.GEU.AND P5, PT, R32, -126, PT ;  /* 0xc2fc00002000780b */ /* 0x000fe40003fae000 */
[----:B------:R-:W-:-:S03]  /*4d30*/  FMNMX R6, R54, R25, !PT ;  /* 0x0000001936067209 */ /* 0x000fc60007800000 */
[----:B------:R-:W-:Y:S01]  /*4d40*/  @!P4 FMUL R33, R33, 0.5 ;  /* 0x3f0000002121c820 */ /* 0x000fe20000400000 */
[----:B------:R-:W1:Y:S01]  /*4d50*/  MUFU.EX2 R10, R10 ;  /* 0x0000000a000a7308 */ /* 0x000e620000000800 */
[----:B--2---:R-:W-:Y:S01]  /*4d60*/  @!P2 FMUL R28, R28, R28 ;  /* 0x0000001c1c1ca220 */ /* 0x004fe20000400000 */
[----:B------:R-:W-:Y:S02]  /*4d70*/  FSETP.GEU.AND P2, PT, R37, -126, PT ;  /* 0xc2fc00002500780b */ /* 0x000fe40003f4e000 */
[----:B------:R-:W-:-:S03]  /*4d80*/  FMNMX R25, R55, R6, !PT ;  /* 0x0000000637197209 */ /* 0x000fc60007800000 */
[----:B------:R-:W-:Y:S01]  /*4d90*/  @!P5 FMUL R32, R32, 0.5 ;  /* 0x3f0000002020d820 */ /* 0x000fe20000400000 */
[----:B------:R-:W2:Y:S01]  /*4da0*/  MUFU.EX2 R33, R33 ;  /* 0x0000002100217308 */ /* 0x000ea20000000800 */
[----:B---3--:R-:W-:Y:S01]  /*4db0*/  @!P6 FMUL R21, R21, R21 ;  /* 0x000000151515e220 */ /* 0x008fe20000400000 */
[----:B------:R-:W-:Y:S02]  /*4dc0*/  FSETP.GEU.AND P6, PT, R14, -126, PT ;  /* 0xc2fc00000e00780b */ /* 0x000fe40003fce000 */
[----:B------:R-:W-:-:S03]  /*4dd0*/  FMNMX R6, R58, R25, !PT ;  /* 0x000000193a067209 */ /* 0x000fc60007800000 */
        /* <DEDUP_REMOVED lines=31> */
[----:B------:R-:W-:Y:S01]  /*4fd0*/  FMNMX R25, R71, R6, !PT ;  /* 0x0000000647197209 */ /* 0x000fe20007800000 */
[----:B------:R-:W3:Y:S01]  /*4fe0*/  MUFU.EX2 R20, R20 ;  /* 0x0000001400147308 */ /* 0x000ee20000000800 */
[----:B-1----:R-:W-:Y:S01]  /*4ff0*/  @!P4 FMUL R36, R36, R36 ;  /* 0x000000242424c220 */ /* 0x002fe20000400000 */
[----:B------:R-:W-:Y:S02]  /*5000*/  FSETP.GEU.AND P4, PT, R40, -126, PT ;  /* 0xc2fc00002800780b */ /* 0x000fe40003f8e000 */
[----:B------:R-:W-:Y:S02]  /*5010*/  FMNMX R6, R74, R25, !PT ;  /* 0x000000194a067209 */ /* 0x000fe40007800000 */
[----:B------:R-:W-:Y:S02]  /*5020*/  @!P3 FMUL R53, R53, 0.5 ;  /* 0x3f0000003535b820 */ /* 0x000fe40000400000 */
[----:B------:R-:W1:Y:S01]  /*5030*/  MUFU.EX2 R49, R49 ;  /* 0x0000003100317308 */ /* 0x000e620000000800 */
[----:B--2---:R-:W-:Y:S01]  /*5040*/  @!P5 FMUL R45, R45, R45 ;  /* 0x0000002d2d2dd220 */ /* 0x004fe20000400000 */
[----:B------:R-:W-:-:S02]  /*5050*/  FSETP.GEU.AND P5, PT, R57, -126, PT ;  /* 0xc2fc00003900780b */ /* 0x000fc40003fae000 */
[----:B------:R-:W-:-:S03]  /*5060*/  FMNMX R25, R75, R6, !PT ;  /* 0x000000064b197209 */ /* 0x000fc60007800000 */
[----:B------:R-:W-:Y:S01]  /*5070*/  @!P4 FMUL R40, R40, 0.5 ;  /* 0x3f0000002828c820 */ /* 0x000fe20000400000 */
[----:B------:R-:W2:Y:S01]  /*5080*/  MUFU.EX2 R53, R53 ;  /* 0x0000003500357308 */ /* 0x000ea20000000800 */
[----:B------:R-:W-:Y:S01]  /*5090*/  FMNMX R6, R78, R25, !PT ;  /* 0x000000194e067209 */ /* 0x000fe20007800000 */
[----:B---3--:R-:W-:Y:S01]  /*50a0*/  @!P2 FMUL R20, R20, R20 ;  /* 0x000000141414a220 */ /* 0x008fe20000400000 */
[----:B------:R-:W-:Y:S02]  /*50b0*/  FSETP.GEU.AND P2, PT, R44, -126, PT ;  /* 0xc2fc00002c00780b */ /* 0x000fe40003f4e000 */
[----:B------:R-:W-:Y:S02]  /*50c0*/  FMNMX R25, R79, R6, !PT ;  /* 0x000000064f197209 */ /* 0x000fe40007800000 */
[----:B------:R-:W-:Y:S01]  /*50d0*/  @!P5 FMUL R57, R57, 0.5 ;  /* 0x3f0000003939d820 */ /* 0x000fe20000400000 */
[----:B------:R-:W3:Y:S01]  /*50e0*/  MUFU.EX2 R40, R40 ;  /* 0x0000002800287308 */ /* 0x000ee20000000800 */
[----:B-1----:R-:W-:Y:S01]  /*50f0*/  @!P6 FMUL R49, R49, R49 ;  /* 0x000000313131e220 */ /* 0x002fe20000400000 */
[----:B------:R-:W-:-:S02]  /*5100*/  FSETP.GEU.AND P6, PT, R61, -126, PT ;  /* 0xc2fc00003d00780b */ /* 0x000fc40003fce000 */
[----:B------:R-:W-:-:S04]  /*5110*/  FMNMX R6, R82, R25, !PT ;  /* 0x0000001952067209 */ /* 0x000fc80007800000 */
[----:B------:R-:W-:Y:S01]  /*5120*/  FMNMX R25, R83, R6, !PT ;  /* 0x0000000653197209 */ /* 0x000fe20007800000 */
[----:B--2---:R-:W-:Y:S01]  /*5130*/  @!P3 FMUL R53, R53, R53 ;  /* 0x000000353535b220 */ /* 0x004fe20000400000 */
[----:B------:R-:W-:Y:S01]  /*5140*/  FSETP.GEU.AND P3, PT, R48, -126, PT ;  /* 0xc2fc00003000780b */ /* 0x000fe20003f6e000 */
[----:B------:R-:W1:Y:S01]  /*5150*/  MUFU.EX2 R57, R57 ;  /* 0x0000003900397308 */ /* 0x000e620000000800 */
[----:B------:R-:W-:Y:S01]  /*5160*/  FMNMX R6, R86, R25, !PT ;  /* 0x0000001956067209 */ /* 0x000fe20007800000 */
[----:B------:R-:W-:Y:S01]  /*5170*/  @!P2 FMUL R44, R44, 0.5 ;  /* 0x3f0000002c2ca820 */ /* 0x000fe20000400000 */
[----:B------:R-:W-:Y:S01]  /*5180*/  FADD R9, R24, R53 ;  /* 0x0000003518097221 */ /* 0x000fe20000000000 */
[----:B------:R-:W-:Y:S01]  /*5190*/  @!P6 FMUL R61, R61, 0.5 ;  /* 0x3f0000003d3de820 */ /* 0x000fe20000400000 */
[----:B------:R-:W-:Y:S01]  /*51a0*/  FMNMX R6, R87, R6, !PT ;  /* 0x0000000657067209 */ /* 0x000fe20007800000 */
[----:B---3--:R-:W-:Y:S01]  /*51b0*/  @!P4 FMUL R40, R40, R40 ;  /* 0x000000282828c220 */ /* 0x008fe20000400000 */
[----:B------:R-:W-:Y:S01]  /*51c0*/  FSETP.GEU.AND P4, PT, R65, -126, PT ;  /* 0xc2fc00004100780b */ /* 0x000fe20003f8e000 */
[----:B------:R-:W2:Y:S01]  /*51d0*/  MUFU.EX2 R44, R44 ;  /* 0x0000002c002c7308 */ /* 0x000ea20000000800 */
[----:B------:R-:W-:Y:S01]  /*51e0*/  F2FP.BF16.F32.PACK_AB R24, R13, R24 ;  /* 0x000000180d18723e */ /* 0x000fe200000010ff */
[----:B------:R-:W3:Y:S02]  /*51f0*/  SHFL.BFLY PT, R25, R6, 0x1, 0x1f ;  /* 0x0c201f0006197f89 */ /* 0x000ee400000e0000 */
[----:B------:R-:W-:-:S04]  /*5200*/  @!P3 FMUL R48, R48, 0.5 ;  /* 0x3f0000003030b820 */ /* 0x000fc80000400000 */
[----:B------:R-:W4:Y:S01]  /*5210*/  MUFU.EX2 R61, R61 ;  /* 0x0000003d003d7308 */ /* 0x000f220000000800 */
[----:B-1----:R-:W-:Y:S01]  /*5220*/  @!P5 FMUL R57, R57, R57 ;  /* 0x000000393939d220 */ /* 0x002fe20000400000 */
[----:B------:R-:W-:Y:S02]  /*5230*/  FSETP.GEU.AND P5, PT, R52, -126, PT ;  /* 0xc2fc00003400780b */ /* 0x000fe40003fae000 */
[----:B------:R-:W-:-:S04]  /*5240*/  @!P4 FMUL R65, R65, 0.5 ;  /* 0x3f0000004141c820 */ /* 0x000fc80000400000 */
[----:B------:R-:W1:Y:S01]  /*5250*/  MUFU.EX2 R48, R48 ;  /* 0x0000003000307308 */ /* 0x000e620000000800 */
[----:B--2---:R-:W-:Y:S01]  /*5260*/  @!P2 FMUL R44, R44, R44 ;  /* 0x0000002c2c2ca220 */ /* 0x004fe20000400000 */
[----:B------:R-:W-:-:S05]  /*5270*/  FSETP.GEU.AND P2, PT, R69, -126, PT ;  /* 0xc2fc00004500780b */ /* 0x000fca0003f4e000 */
[----:B------:R-:W-:Y:S01]  /*5280*/  @!P5 FMUL R52, R52, 0.5 ;  /* 0x3f0000003434d820 */ /* 0x000fe20000400000 */
[----:B------:R-:W2:Y:S01]  /*5290*/  MUFU.EX2 R65, R65 ;  /* 0x0000004100417308 */ /* 0x000ea20000000800 */
[----:B----4-:R-:W-:Y:S01]  /*52a0*/  @!P6 FMUL R61, R61, R61 ;  /* 0x0000003d3d3de220 */ /* 0x010fe20000400000 */
[----:B------:R-:W-:Y:S02]  /*52b0*/  FSETP.GEU.AND P6, PT, R56, -126, PT ;  /* 0xc2fc00003800780b */ /* 0x000fe40003fce000 */
[----:B---3--:R-:W-:-:S03]  /*52c0*/  FMNMX R6, R6, R25, !PT ;  /* 0x0000001906067209 */ /* 0x008fc60007800000 */
[----:B------:R-:W-:Y:S01]  /*52d0*/  @!P2 FMUL R69, R69, 0.5 ;  /* 0x3f0000004545a820 */ /* 0x000fe20000400000 */
[----:B------:R-:W3:Y:S01]  /*52e0*/  MUFU.EX2 R52, R52 ;  /* 0x0000003400347308 */ /* 0x000ee20000000800 */
[----:B-1----:R-:W-:Y:S01]  /*52f0*/  @!P3 FMUL R48, R48, R48 ;  /* 0x000000303030b220 */ /* 0x002fe20000400000 */
[----:B------:R-:W-:Y:S01]  /*5300*/  FSETP.GEU.AND P3, PT, R73, -126, PT ;  /* 0xc2fc00004900780b */ /* 0x000fe20003f6e000 */
[----:B------:R-:W1:Y:S04]  /*5310*/  SHFL.BFLY PT, R25, R6, 0x2, 0x1f ;  /* 0x0c401f0006197f89 */ /* 0x000e6800000e0000 */
[----:B------:R-:W-:Y:S01]  /*5320*/  @!P6 FMUL R56, R56, 0.5 ;  /* 0x3f0000003838e820 */ /* 0x000fe20000400000 */
[----:B------:R-:W4:Y:S01]  /*5330*/  MUFU.EX2 R69, R69 ;  /* 0x0000004500457308 */ /* 0x000f220000000800 */
[----:B--2---:R-:W-:Y:S01]  /*5340*/  @!P4 FMUL R65, R65, R65 ;  /* 0x000000414141c220 */ /* 0x004fe20000400000 */
[----:B------:R-:W-:-:S05]  /*5350*/  FSETP.GEU.AND P4, PT, R60, -126, PT ;  /* 0xc2fc00003c00780b */ /* 0x000fca0003f8e000 */
[----:B------:R-:W-:Y:S01]  /*5360*/  @!P3 FMUL R73, R73, 0.5 ;  /* 0x3f0000004949b820 */ /* 0x000fe20000400000 */
[----:B------:R-:W2:Y:S01]  /*5370*/  MUFU.EX2 R56, R56 ;  /* 0x0000003800387308 */ /* 0x000ea20000000800 */
[----:B---3--:R-:W-:Y:S01]  /*5380*/  @!P5 FMUL R52, R52, R52 ;  /* 0x000000343434d220 */ /* 0x008fe20000400000 */
[----:B------:R-:W-:-:S05]  /*5390*/  FSETP.GEU.AND P5, PT, R77, -126, PT ;  /* 0xc2fc00004d00780b */ /* 0x000fca0003fae000 */
[----:B------:R-:W-:Y:S01]  /*53a0*/  @!P4 FMUL R60, R60, 0.5 ;  /* 0x3f0000003c3cc820 */ /* 0x000fe20000400000 */
[----:B------:R-:W3:Y:S01]  /*53b0*/  MUFU.EX2 R73, R73 ;  /* 0x0000004900497308 */ /* 0x000ee20000000800 */
[----:B----4-:R-:W-:Y:S01]  /*53c0*/  @!P2 FMUL R69, R69, R69 ;  /* 0x000000454545a220 */ /* 0x010fe20000400000 */
[----:B-1----:R-:W-:-:S04]  /*53d0*/  FMNMX R6, R6, R25, !PT ;  /* 0x0000001906067209 */ /* 0x002fc80007800000 */
[----:B------:R-:W-:Y:S01]  /*53e0*/  FSETP.NEU.AND P2, PT, R6, -INF , PT ;  /* 0xff8000000600780b */ /* 0x000fe20003f4d000 */
[----:B------:R-:W-:Y:S01]  /*53f0*/  @!P5 FMUL R77, R77, 0.5 ;  /* 0x3f0000004d4dd820 */ /* 0x000fe20000400000 */
[----:B--2---:R-:W-:Y:S01]  /*5400*/  @!P6 FMUL R56, R56, R56 ;  /* 0x000000383838e220 */ /* 0x004fe20000400000 */
[----:B------:R-:W-:Y:S01]  /*5410*/  FSETP.GEU.AND P6, PT, R64, -126, PT ;  /* 0xc2fc00004000780b */ /* 0x000fe20003fce000 */
[----:B------:R-:W1:Y:S01]  /*5420*/  MUFU.EX2 R60, R60 ;  /* 0x0000003c003c7308 */ /* 0x000e620000000800 */
[----:B------:R-:W-:Y:S02]  /*5430*/  FSEL R76, R6, RZ, P2 ;  /* 0x000000ff064c7208 */ /* 0x000fe40001000000 */
[----:B------:R-:W-:Y:S01]  /*5440*/  FSETP.GEU.AND P2, PT, R81, -126, PT ;  /* 0xc2fc00005100780b */ /* 0x000fe20003f4e000 */
[----:B---3--:R-:W-:Y:S01]  /*5450*/  @!P3 FMUL R73, R73, R73 ;  /* 0x000000494949b220 */ /* 0x008fe20000400000 */
[----:B------:R-:W-:-:S03]  /*5460*/  FSETP.GEU.AND P3, PT, R68, -126, PT ;  /* 0xc2fc00004400780b */ /* 0x000fc60003f6e000 */
[----:B------:R-:W2:Y:S01]  /*5470*/  MUFU.EX2 R77, R77 ;  /* 0x0000004d004d7308 */ /* 0x000ea20000000800 */
[C---:B------:R-:W-:Y:S01]  /*5480*/  FMUL R80, R76.reuse, UR31 ;  /* 0x0000001f4c507c20 */ /* 0x040fe20008400000 */
[----:B------:R-:W-:Y:S01]  /*5490*/  FADD R139, -R76, R11 ;  /* 0x0000000b4c8b7221 */ /* 0x000fe20000000100 */
[----:B------:R-:W-:Y:S01]  /*54a0*/  FADD R11, R28, R61 ;  /* 0x0000003d1c0b7221 */ /* 0x000fe20000000000 */
[----:B------:R-:W-:Y:S01]  /*54b0*/  @!P6 FMUL R64, R64, 0.5 ;  /* 0x3f0000004040e820 */ /* 0x000fe20000400000 */
[--C-:B------:R-:W-:Y:S01]  /*54c0*/  FFMA R25, R26, UR31, -R80.reuse ;  /* 0x0000001f1a197c23 */ /* 0x100fe20008000850 */
[--C-:B------:R-:W-:Y:S01]  /*54d0*/  FFMA R26, R27, UR31, -R80.reuse ;  /* 0x0000001f1b1a7c23 */ /* 0x100fe20008000850 */
[--C-:B------:R-:W-:Y:S01]  /*54e0*/  FFMA R27, R30, UR31, -R80.reuse ;  /* 0x0000001f1e1b7c23 */ /* 0x100fe20008000850 */
[----:B------:R-:W-:Y:S01]  /*54f0*/  @!P2 FMUL R81, R81, 0.5 ;  /* 0x3f0000005151a820 */ /* 0x000fe20000400000 */
[----:B-1----:R-:W-:Y:S01]  /*5500*/  @!P4 FMUL R60, R60, R60 ;  /* 0x0000003c3c3cc220 */ /* 0x002fe20000400000 */
[----:B------:R-:W1:Y:S01]  /*5510*/  MUFU.EX2 R64, R64 ;  /* 0x0000004000407308 */ /* 0x000e620000000800 */
[----:B------:R-:W-:Y:S01]  /*5520*/  FSETP.GEU.AND P4, PT, R25, -126, PT ;  /* 0xc2fc00001900780b */ /* 0x000fe20003f8e000 */
[----:B------:R-:W-:Y:S01]  /*5530*/  @!P3 FMUL R68, R68, 0.5 ;  /* 0x3f0000004444b820 */ /* 0x000fe20000400000 */
[--C-:B------:R-:W-:Y:S01]  /*5540*/  FFMA R29, R34, UR31, -R80.reuse ;  /* 0x0000001f221d7c23 */ /* 0x100fe20008000850 */
[--C-:B------:R-:W-:Y:S01]  /*5550*/  FFMA R31, R31, UR31, -R80.reuse ;  /* 0x0000001f1f1f7c23 */ /* 0x100fe20008000850 */
[--C-:B------:R-:W-:Y:S01]  /*5560*/  FFMA R39, R39, UR31, -R80.reuse ;  /* 0x0000001f27277c23 */ /* 0x100fe20008000850 */
[--C-:B------:R-:W-:Y:S01]  /*5570*/  FFMA R35, R35, UR31, -R80.reuse ;  /* 0x0000001f23237c23 */ /* 0x100fe20008000850 */
[----:B--2---:R-:W-:Y:S01]  /*5580*/  @!P5 FMUL R77, R77, R77 ;  /* 0x0000004d4d4dd220 */ /* 0x004fe20000400000 */
[----:B------:R-:W2:Y:S01]  /*5590*/  MUFU.EX2 R68, R68 ;  /* 0x0000004400447308 */ /* 0x000ea20000000800 */
[----:B------:R-:W-:Y:S01]  /*55a0*/  FSETP.GEU.AND P5, PT, R26, -126, PT ;  /* 0xc2fc00001a00780b */ /* 0x000fe20003fae000 */
[--C-:B------:R-:W-:Y:S01]  /*55b0*/  FFMA R72, R42, UR31, -R80.reuse ;  /* 0x0000001f2a487c23 */ /* 0x100fe20008000850 */
[--C-:B------:R-:W-:Y:S01]  /*55c0*/  FFMA R43, R43, UR31, -R80.reuse ;  /* 0x0000001f2b2b7c23 */ /* 0x100fe20008000850 */
[--C-:B------:R-:W-:Y:S01]  /*55d0*/  FFMA R84, R46, UR31, -R80.reuse ;  /* 0x0000001f2e547c23 */ /* 0x100fe20008000850 */
[--C-:B------:R-:W-:Y:S01]  /*55e0*/  FFMA R47, R47, UR31, -R80.reuse ;  /* 0x0000001f2f2f7c23 */ /* 0x100fe20008000850 */
[----:B------:R-:W-:Y:S01]  /*55f0*/  @!P4 FMUL R25, R25, 0.5 ;  /* 0x3f0000001919c820 */ /* 0x000fe20000400000 */
[--C-:B------:R-:W-:Y:S01]  /*5600*/  FFMA R51, R51, UR31, -R80.reuse ;  /* 0x0000001f33337c23 */ /* 0x100fe20008000850 */
[----:B------:R-:W3:Y:S01]  /*5610*/  MUFU.EX2 R81, R81 ;  /* 0x0000005100517308 */ /* 0x000ee20000000800 */
[----:B-1----:R-:W-:Y:S01]  /*5620*/  @!P6 FMUL R64, R64, R64 ;  /* 0x000000404040e220 */ /* 0x002fe20000400000 */
[----:B------:R-:W-:Y:S01]  /*5630*/  FSETP.GEU.AND P6, PT, R27, -126, PT ;  /* 0xc2fc00001b00780b */ /* 0x000fe20003fce000 */
[--C-:B------:R-:W-:Y:S01]  /*5640*/  FFMA R59, R59, UR31, -R80.reuse ;  /* 0x0000001f3b3b7c23 */ /* 0x100fe20008000850 */
[--C-:B------:R-:W-:Y:S01]  /*5650*/  FFMA R55, R55, UR31, -R80.reuse ;  /* 0x0000001f37377c23 */ /* 0x100fe20008000850 */
[--C-:B------:R-:W-:Y:S01]  /*5660*/  FFMA R63, R63, UR31, -R80.reuse ;  /* 0x0000001f3f3f7c23 */ /* 0x100fe20008000850 */
[----:B------:R-:W-:Y:S01]  /*5670*/  @!P5 FMUL R26, R26, 0.5 ;  /* 0x3f0000001a1ad820 */ /* 0x000fe20000400000 */
[--C-:B------:R-:W-:Y:S01]  /*5680*/  FFMA R85, R66, UR31, -R80.reuse ;  /* 0x0000001f42557c23 */ /* 0x100fe20008000850 */
[----:B------:R-:W1:Y:S01]  /*5690*/  MUFU.EX2 R25, R25 ;  /* 0x0000001900197308 */ /* 0x000e620000000800 */
[----:B--2---:R-:W-:Y:S01]  /*56a0*/  @!P3 FMUL R68, R68, R68 ;  /* 0x000000444444b220 */ /* 0x004fe20000400000 */
[----:B------:R-:W-:Y:S01]  /*56b0*/  FSETP.GEU.AND P3, PT, R29, -126, PT ;  /* 0xc2fc00001d00780b */ /* 0x000fe20003f6e000 */
[--C-:B------:R-:W-:Y:S01]  /*56c0*/  FFMA R67, R67, UR31, -R80.reuse ;  /* 0x0000001f43437c23 */ /* 0x100fe20008000850 */
[--C-:B------:R-:W-:Y:S01]  /*56d0*/  FFMA R74, R74, UR31, -R80.reuse ;  /* 0x0000001f4a4a7c23 */ /* 0x100fe20008000850 */
[--C-:B------:R-:W-:Y:S01]  /*56e0*/  FFMA R78, R78, UR31, -R80.reuse ;  /* 0x0000001f4e4e7c23 */ /* 0x100fe20008000850 */
[--C-:B------:R-:W-:Y:S01]  /*56f0*/  FFMA R137, R82, UR31, -R80.reuse ;  /* 0x0000001f52897c23 */ /* 0x100fe20008000850 */
[----:B------:R-:W-:Y:S01]  /*5700*/  @!P6 FMUL R27, R27, 0.5 ;  /* 0x3f0000001b1be820 */ /* 0x000fe20000400000 */
[----:B------:R2:W4:Y:S01]  /*5710*/  MUFU.EX2 R30, R26 ;  /* 0x0000001a001e7308 */ /* 0x0005220000000800 */
[----:B---3--:R-:W-:Y:S01]  /*5720*/  @!P2 FMUL R81, R81, R81 ;  /* 0x000000515151a220 */ /* 0x008fe20000400000 */
[----:B------:R-:W-:Y:S01]  /*5730*/  FSETP.GEU.AND P2, PT, R31, -126, PT ;  /* 0xc2fc00001f00780b */ /* 0x000fe20003f4e000 */
[--C-:B------:R-:W-:Y:S01]  /*5740*/  FFMA R83, R83, UR31, -R80.reuse ;  /* 0x0000001f53537c23 */ /* 0x100fe20008000850 */
[--C-:B------:R-:W-:Y:S01]  /*5750*/  FFMA R71, R71, UR31, -R80.reuse ;  /* 0x0000001f47477c23 */ /* 0x100fe20008000850 */
[--C-:B------:R-:W-:Y:S01]  /*5760*/  FFMA R138, R86, UR31, -R80.reuse ;  /* 0x0000001f568a7c23 */ /* 0x100fe20008000850 */
[--C-:B------:R-:W-:Y:S01]  /*5770*/  FFMA R79, R79, UR31, -R80.reuse ;  /* 0x0000001f4f4f7c23 */ /* 0x100fe20008000850 */
[----:B------:R-:W-:Y:S01]  /*5780*/  @!P3 FMUL R29, R29, 0.5 ;  /* 0x3f0000001d1db820 */ /* 0x000fe20000400000 */
[----:B------:R-:W3:Y:S01]  /*5790*/  MUFU.EX2 R27, R27 ;  /* 0x0000001b001b7308 */ /* 0x000ee20000000800 */
[--C-:B--2---:R-:W-:Y:S01]  /*57a0*/  FFMA R26, R38, UR31, -R80.reuse ;  /* 0x0000001f261a7c23 */ /* 0x104fe20008000850 */
[----:B-1----:R-:W-:Y:S01]  /*57b0*/  @!P4 FMUL R25, R25, R25 ;  /* 0x000000191919c220 */ /* 0x002fe20000400000 */
[----:B------:R-:W-:Y:S01]  /*57c0*/  FSETP.GEU.AND P4, PT, R35, -126, PT ;  /* 0xc2fc00002300780b */ /* 0x000fe20003f8e000 */
[----:B------:R-:W-:Y:S01]  /*57d0*/  FFMA R87, R87, UR31, -R80 ;  /* 0x0000001f57577c23 */ /* 0x000fe20008000850 */
[----:B------:R-:W-:Y:S01]  /*57e0*/  FADD R76, R36, R77 ;  /* 0x0000004d244c7221 */ /* 0x000fe20000000000 */
[----:B------:R-:W-:Y:S01]  /*57f0*/  FMUL R139, R139, UR31 ;  /* 0x0000001f8b8b7c20 */ /* 0x000fe20008400000 */
[----:B------:R-:W-:Y:S01]  /*5800*/  @!P2 FMUL R31, R31, 0.5 ;  /* 0x3f0000001f1fa820 */ /* 0x000fe20000400000 */
[----:B------:R-:W1:Y:S01]  /*5810*/  MUFU.EX2 R29, R29 ;  /* 0x0000001d001d7308 */ /* 0x000e620000000800 */
[----:B----4-:R-:W-:Y:S01]  /*5820*/  @!P5 FMUL R30, R30, R30 ;  /* 0x0000001e1e1ed220 */ /* 0x010fe20000400000 */
[----:B------:R-:W-:Y:S01]  /*5830*/  FSETP.GEU.AND P5, PT, R26, -126, PT ;  /* 0xc2fc00001a00780b */ /* 0x000fe20003fae000 */
[----:B------:R-:W-:Y:S01]  /*5840*/  FADD R76, R11, R76 ;  /* 0x0000004c0b4c7221 */ /* 0x000fe20000000000 */
[----:B------:R-:W-:Y:S01]  /*5850*/  FADD R11, R10, R65 ;  /* 0x000000410a0b7221 */ /* 0x000fe20000000000 */
[----:B------:R-:W-:-:S02]  /*5860*/  F2FP.BF16.F32.PACK_AB R36, R45, R36 ;  /* 0x000000242d24723e */ /* 0x000fc400000010ff */
[----:B------:R-:W-:Y:S01]  /*5870*/  F2FP.BF16.F32.PACK_AB R28, R21, R28 ;  /* 0x0000001c151c723e */ /* 0x000fe200000010ff */
[----:B------:R-:W2:Y:S01]  /*5880*/  MUFU.EX2 R34, R31 ;  /* 0x0000001f00227308 */ /* 0x000ea20000000800 */
[----:B---3--:R-:W-:Y:S01]  /*5890*/  @!P6 FMUL R27, R27, R27 ;  /* 0x0000001b1b1be220 */ /* 0x008fe20000400000 */
[----:B------:R-:W-:Y:S01]  /*58a0*/  FSETP.GEU.AND P6, PT, R39, -126, PT ;  /* 0xc2fc00002700780b */ /* 0x000fe20003fce000 */
[----:B------:R-:W-:-:S04]  /*58b0*/  @!P4 FMUL R35, R35, 0.5 ;  /* 0x3f0000002323c820 */ /* 0x000fc80000400000 */
[----:B------:R-:W-:Y:S01]  /*58c0*/  @!P5 FMUL R26, R26, 0.5 ;  /* 0x3f0000001a1ad820 */ /* 0x000fe20000400000 */
[----:B------:R-:W3:Y:S01]  /*58d0*/  MUFU.EX2 R38, R35 ;  /* 0x0000002300267308 */ /* 0x000ee20000000800 */
[----:B-1----:R-:W-:Y:S01]  /*58e0*/  @!P3 FMUL R29, R29, R29 ;  /* 0x0000001d1d1db220 */ /* 0x002fe20000400000 */
[----:B------:R-:W-:-:S05]  /*58f0*/  FSETP.GEU.AND P3, PT, R43, -126, PT ;  /* 0xc2fc00002b00780b */ /* 0x000fca0003f6e000 */
[----:B------:R-:W-:Y:S01]  /*5900*/  @!P6 FMUL R39, R39, 0.5 ;  /* 0x3f0000002727e820 */ /* 0x000fe20000400000 */
[----:B------:R1:W4:Y:S01]  /*5910*/  MUFU.EX2 R31, R26 ;  /* 0x0000001a001f7308 */ /* 0x0003220000000800 */
[----:B--2---:R-:W-:Y:S01]  /*5920*/  @!P2 FMUL R34, R34, R34 ;  /* 0x000000222222a220 */ /* 0x004fe20000400000 */
[----:B------:R-:W-:-:S05]  /*5930*/  FSETP.GEU.AND P2, PT, R72, -126, PT ;  /* 0xc2fc00004800780b */ /* 0x000fca0003f4e000 */
[----:B------:R-:W-:Y:S01]  /*5940*/  @!P3 FMUL R43, R43, 0.5 ;  /* 0x3f0000002b2bb820 */ /* 0x000fe20000400000 */
[----:B------:R-:W2:Y:S01]  /*5950*/  MUFU.EX2 R42, R39 ;  /* 0x00000027002a7308 */ /* 0x000ea20000000800 */
[----:B-1----:R-:W-:Y:S01]  /*5960*/  FFMA R26, R50, UR31, -R80 ;  /* 0x0000001f321a7c23 */ /* 0x002fe20008000850 */
[----:B---3--:R-:W-:Y:S01]  /*5970*/  @!P4 FMUL R38, R38, R38 ;  /* 0x000000262626c220 */ /* 0x008fe20000400000 */
[----:B------:R-:W-:-:S04]  /*5980*/  FSETP.GEU.AND P4, PT, R84, -126, PT ;  /* 0xc2fc00005400780b */ /* 0x000fc80003f8e000 */
[----:B------:R-:W-:Y:S01]  /*5990*/  @!P2 FMUL R72, R72, 0.5 ;  /* 0x3f0000004848a820 */ /* 0x000fe20000400000 */
[----:B------:R-:W1:Y:S01]  /*59a0*/  MUFU.EX2 R46, R43 ;  /* 0x0000002b002e7308 */ /* 0x000e620000000800 */
[----:B----4-:R-:W-:Y:S01]  /*59b0*/  @!P5 FMUL R31, R31, R31 ;  /* 0x0000001f1f1fd220 */ /* 0x010fe20000400000 */
[----:B------:R-:W-:-:S06]  /*59c0*/  FSETP.GEU.AND P5, PT, R47, -126, PT ;  /* 0xc2fc00002f00780b */ /* 0x000fcc0003fae000 */
[----:B------:R3:W4:Y:S01]  /*59d0*/  MUFU.EX2 R35, R72 ;  /* 0x0000004800237308 */ /* 0x0007220000000800 */
[----:B--2---:R-:W-:Y:S01]  /*59e0*/  @!P6 FMUL R42, R42, R42 ;  /* 0x0000002a2a2ae220 */ /* 0x004fe20000400000 */
[----:B------:R-:W-:Y:S01]  /*59f0*/  FSETP.GEU.AND P6, PT, R26, -126, PT ;  /* 0xc2fc00001a00780b */ /* 0x000fe20003fce000 */
[----:B------:R-:W-:-:S04]  /*5a00*/  @!P4 FMUL R84, R84, 0.5 ;  /* 0x3f0000005454c820 */ /* 0x000fc80000400000 */
[----:B------:R-:W-:Y:S01]  /*5a10*/  @!P5 FMUL R47, R47, 0.5 ;  /* 0x3f0000002f2fd820 */ /* 0x000fe20000400000 */
[----:B------:R2:W5:Y:S01]  /*5a20*/  MUFU.EX2 R39, R84 ;  /* 0x0000005400277308 */ /* 0x0005620000000800 */
[----:B---3--:R-:W-:Y:S01]  /*5a30*/  FFMA R72, R54, UR31, -R80 ;  /* 0x0000001f36487c23 */ /* 0x008fe20008000850 */
[----:B-1----:R-:W-:-:S04]  /*5a40*/  @!P3 FMUL R46, R46, R46 ;  /* 0x0000002e2e2eb220 */ /* 0x002fc80000400000 */
[----:B------:R-:W-:Y:S01]  /*5a50*/  FSETP.GEU.AND P3, PT, R72, -126, PT ;  /* 0xc2fc00004800780b */ /* 0x000fe20003f6e000 */
[----:B------:R-:W-:Y:S01]  /*5a60*/  @!P6 FMUL R26, R26, 0.5 ;  /* 0x3f0000001a1ae820 */ /* 0x000fe20000400000 */
[----:B------:R-:W1:Y:S01]  /*5a70*/  MUFU.EX2 R50, R47 ;  /* 0x0000002f00327308 */ /* 0x000e620000000800 */
[----:B----4-:R-:W-:Y:S01]  /*5a80*/  @!P2 FMUL R35, R35, R35 ;  /* 0x000000232323a220 */ /* 0x010fe20000400000 */
[----:B--2---:R-:W-:Y:S01]  /*5a90*/  FFMA R84, R58, UR31, -R80 ;  /* 0x0000001f3a547c23 */ /* 0x004fe20008000850 */
[----:B------:R-:W-:-:S05]  /*5aa0*/  FSETP.GEU.AND P2, PT, R51, -126, PT ;  /* 0xc2fc00003300780b */ /* 0x000fca0003f4e000 */
[----:B------:R2:W3:Y:S01]  /*5ab0*/  MUFU.EX2 R43, R26 ;  /* 0x0000001a002b7308 */ /* 0x0004e20000000800 */
[----:B-----5:R-:W-:Y:S01]  /*5ac0*/  @!P4 FMUL R39, R39, R39 ;  /* 0x000000272727c220 */ /* 0x020fe20000400000 */
[----:B------:R-:W-:Y:S01]  /*5ad0*/  FSETP.GEU.AND P4, PT, R55, -126, PT ;  /* 0xc2fc00003700780b */ /* 0x000fe20003f8e000 */
[----:B------:R-:W-:-:S05]  /*5ae0*/  @!P3 FMUL R72, R72, 0.5 ;  /* 0x3f0000004848b820 */ /* 0x000fca0000400000 */
[----:B------:R4:W5:Y:S01]  /*5af0*/  MUFU.EX2 R47, R72 ;  /* 0x00000048002f7308 */ /* 0x0009620000000800 */
[----:B-1----:R-:W-:Y:S01]  /*5b00*/  @!P5 FMUL R50, R50, R50 ;  /* 0x000000323232d220 */ /* 0x002fe20000400000 */
[----:B------:R-:W-:Y:S01]  /*5b10*/  FSETP.GEU.AND P5, PT, R84, -126, PT ;  /* 0xc2fc00005400780b */ /* 0x000fe20003fae000 */
[----:B------:R-:W-:Y:S01]  /*5b20*/  @!P2 FMUL R51, R51, 0.5 ;  /* 0x3f0000003333a820 */ /* 0x000fe20000400000 */
[----:B--2---:R-:W-:-:S03]  /*5b30*/  FFMA R26, R62, UR31, -R80 ;  /* 0x0000001f3e1a7c23 */ /* 0x004fc60008000850 */
[----:B------:R-:W-:Y:S01]  /*5b40*/  @!P4 FMUL R55, R55, 0.5 ;  /* 0x3f0000003737c820 */ /* 0x000fe20000400000 */
[----:B------:R-:W1:Y:S01]  /*5b50*/  MUFU.EX2 R54, R51 ;  /* 0x0000003300367308 */ /* 0x000e620000000800 */
[----:B---3--:R-:W-:Y:S01]  /*5b60*/  @!P6 FMUL R43, R43, R43 ;  /* 0x0000002b2b2be220 */ /* 0x008fe20000400000 */
[----:B------:R-:W-:Y:S01]  /*5b70*/  FSETP.GEU.AND P6, PT, R59, -126, PT ;  /* 0xc2fc00003b00780b */ /* 0x000fe20003fce000 */
[----:B----4-:R-:W-:-:S04]  /*5b80*/  FFMA R72, R70, UR31, -R80 ;  /* 0x0000001f46487c23 */ /* 0x010fc80008000850 */
[----:B------:R-:W-:Y:S01]  /*5b90*/  @!P5 FMUL R84, R84, 0.5 ;  /* 0x3f0000005454d820 */ /* 0x000fe20000400000 */
[----:B------:R-:W2:Y:S01]  /*5ba0*/  MUFU.EX2 R58, R55 ;  /* 0x00000037003a7308 */ /* 0x000ea20000000800 */
[----:B-----5:R-:W-:Y:S01]  /*5bb0*/  @!P3 FMUL R47, R47, R47 ;  /* 0x0000002f2f2fb220 */ /* 0x020fe20000400000 */
        /* <DEDUP_REMOVED lines=8> */
[----:B------:R-:W-:-:S05]  /*5c40*/  FSETP.GEU.AND P4, PT, R85, -126, PT ;  /* 0xc2fc00005500780b */ /* 0x000fca0003f8e000 */
[----:B------:R-:W-:Y:S01]  /*5c50*/  @!P2 FMUL R26, R26, 0.5 ;  /* 0x3f0000001a1aa820 */ /* 0x000fe20000400000 */
[----:B------:R2:W4:Y:S01]  /*5c60*/  MUFU.EX2 R55, R63 ;  /* 0x0000003f00377308 */ /* 0x0005220000000800 */
[----:B---3--:R-:W-:Y:S01]  /*5c70*/  @!P5 FMUL R62, R62, R62 ;  /* 0x0000003e3e3ed220 */ /* 0x008fe20000400000 */
[----:B------:R-:W-:-:S05]  /*5c80*/  FSETP.GEU.AND P5, PT, R67, -126, PT ;  /* 0xc2fc00004300780b */ /* 0x000fca0003fae000 */
[----:B------:R-:W-:Y:S01]  /*5c90*/  @!P4 FMUL R85, R85, 0.5 ;  /* 0x3f0000005555c820 */ /* 0x000fe20000400000 */
[----:B------:R3:W5:Y:S01]  /*5ca0*/  MUFU.EX2 R66, R26 ;  /* 0x0000001a00427308 */ /* 0x0007620000000800 */
[----:B-1----:R-:W-:Y:S01]  /*5cb0*/  @!P6 FMUL R51, R51, R51 ;  /* 0x000000333333e220 */ /* 0x002fe20000400000 */
[----:B------:R-:W-:Y:S01]  /*5cc0*/  FSETP.GEU.AND P6, PT, R72, -126, PT ;  /* 0xc2fc00004800780b */ /* 0x000fe20003fce000 */
[----:B--2---:R-:W-:-:S04]  /*5cd0*/  FADD R63, R45, R64 ;  /* 0x000000402d3f7221 */ /* 0x004fc80000000000 */
[----:B------:R-:W-:Y:S01]  /*5ce0*/  @!P5 FMUL R67, R67, 0.5 ;  /* 0x3f0000004343d820 */ /* 0x000fe20000400000 */
[----:B------:R-:W1:Y:S01]  /*5cf0*/  MUFU.EX2 R70, R85 ;  /* 0x0000005500467308 */ /* 0x000e620000000800 */
[----:B----4-:R-:W-:Y:S01]  /*5d00*/  @!P3 FMUL R55, R55, R55 ;  /* 0x000000373737b220 */ /* 0x010fe20000400000 */
[----:B------:R-:W-:Y:S01]  /*5d10*/  FSETP.GEU.AND P3, PT, R74, -126, PT ;  /* 0xc2fc00004a00780b */ /* 0x000fe20003f6e000 */
[----:B---3--:R-:W-:-:S04]  /*5d20*/  FFMA R26, R75, UR31, -R80 ;  /* 0x0000001f4b1a7c23 */ /* 0x008fc80008000850 */
        /* <DEDUP_REMOVED lines=9> */
[----:B------:R1:W4:Y:S01]  /*5dc0*/  MUFU.EX2 R84, R74 ;  /* 0x0000004a00547308 */ /* 0x0003220000000800 */
[----:B--2---:R-:W-:Y:S01]  /*5dd0*/  @!P5 FMUL R59, R59, R59 ;  /* 0x0000003b3b3bd220 */ /* 0x004fe20000400000 */
[----:B------:R-:W-:-:S04]  /*5de0*/  FSETP.GEU.AND P5, PT, R78, -126, PT ;  /* 0xc2fc00004e00780b */ /* 0x000fc80003fae000 */
[----:B------:R-:W-:Y:S01]  /*5df0*/  F2FP.BF16.F32.PACK_AB R45, R59, R70 ;  /* 0x000000463b2d723e */ /* 0x000fe200000010ff */
[----:B------:R-:W-:Y:S01]  /*5e00*/  @!P4 FMUL R26, R26, 0.5 ;  /* 0x3f0000001a1ac820 */ /* 0x000fe20000400000 */
[----:B------:R-:W2:Y:S01]  /*5e10*/  MUFU.EX2 R75, R71 ;  /* 0x00000047004b7308 */ /* 0x000ea20000000800 */
[----:B---3--:R-:W-:Y:S01]  /*5e20*/  @!P6 FMUL R72, R72, R72 ;  /* 0x000000484848e220 */ /* 0x008fe20000400000 */
[----:B------:R-:W-:Y:S01]  /*5e30*/  FSETP.GEU.AND P6, PT, R137, -126, PT ;  /* 0xc2fc00008900780b */ /* 0x000fe20003fce000 */
[----:B-1----:R-:W-:-:S04]  /*5e40*/  FADD R74, R37, R56 ;  /* 0x00000038254a7221 */ /* 0x002fc80000000000 */
[----:B------:R-:W-:Y:S01]  /*5e50*/  @!P5 FMUL R78, R78, 0.5 ;  /* 0x3f0000004e4ed820 */ /* 0x000fe20000400000 */
[----:B------:R1:W3:Y:S01]  /*5e60*/  MUFU.EX2 R85, R26 ;  /* 0x0000001a00557308 */ /* 0x0002e20000000800 */
[----:B----4-:R-:W-:Y:S01]  /*5e70*/  @!P3 FMUL R84, R84, R84 ;  /* 0x000000545454b220 */ /* 0x010fe20000400000 */
[----:B------:R-:W-:-:S03]  /*5e80*/  FSETP.GEU.AND P3, PT, R83, -126, PT ;  /* 0xc2fc00005300780b */ /* 0x000fc60003f6e000 */
[----:B------:R-:W-:Y:S02]  /*5e90*/  FADD R140, R35, R84 ;  /* 0x00000054238c7221 */ /* 0x000fe40000000000 */
[----:B------:R-:W-:Y:S01]  /*5ea0*/  @!P6 FMUL R137, R137, 0.5 ;  /* 0x3f0000008989e820 */ /* 0x000fe20000400000 */
[----:B------:R4:W5:Y:S01]  /*5eb0*/  MUFU.EX2 R82, R78 ;  /* 0x0000004e00527308 */ /* 0x0009620000000800 */
[----:B-1----:R-:W-:Y:S01]  /*5ec0*/  FADD R26, R32, R69 ;  /* 0x00000045201a7221 */ /* 0x002fe20000000000 */
[----:B--2---:R-:W-:Y:S01]  /*5ed0*/  @!P2 FMUL R75, R75, R75 ;  /* 0x0000004b4b4ba220 */ /* 0x004fe20000400000 */
[----:B------:R-:W-:Y:S02]  /*5ee0*/  FSETP.GEU.AND P2, PT, R139, -126, PT ;  /* 0xc2fc00008b00780b */ /* 0x000fe40003f4e000 */
[----:B------:R-:W-:Y:S01]  /*5ef0*/  FADD R67, R9, R26 ;  /* 0x0000001a09437221 */ /* 0x000fe20000000000 */
[----:B------:R-:W-:Y:S01]  /*5f00*/  FADD R9, R13, R40 ;  /* 0x000000280d097221 */ /* 0x000fe20000000000 */
[----:B------:R-:W-:Y:S01]  /*5f10*/  @!P3 FMUL R83, R83, 0.5 ;  /* 0x3f0000005353b820 */ /* 0x000fe20000400000 */
[----:B------:R-:W1:Y:S01]  /*5f20*/  MUFU.EX2 R86, R137 ;  /* 0x0000008900567308 */ /* 0x000e620000000800 */
[----:B---3--:R-:W-:Y:S01]  /*5f30*/  @!P4 FMUL R85, R85, R85 ;  /* 0x000000555555c220 */ /* 0x008fe20000400000 */
[----:B------:R-:W-:Y:S01]  /*5f40*/  FSETP.GEU.AND P4, PT, R79, -126, PT ;  /* 0xc2fc00004f00780b */ /* 0x000fe20003f8e000 */
[----:B------:R-:W-:Y:S01]  /*5f50*/  FADD R26, R21, R48 ;  /* 0x00000030151a7221 */ /* 0x000fe20000000000 */
[----:B------:R-:W-:Y:S01]  /*5f60*/  FADD R71, R9, R74 ;  /* 0x0000004a09477221 */ /* 0x000fe20000000000 */
[----:B------:R-:W-:Y:S01]  /*5f70*/  FADD R9, R8, R57 ;  /* 0x0000003908097221 */ /* 0x000fe20000000000 */
[----:B------:R-:W-:Y:S01]  /*5f80*/  FADD R74, R20, R81 ;  /* 0x00000051144a7221 */ /* 0x000fe20000000000 */
[----:B----4-:R-:W-:Y:S01]  /*5f90*/  FADD R78, R26, R63 ;  /* 0x0000003f1a4e7221 */ /* 0x010fe20000000000 */
[----:B------:R-:W2:Y:S01]  /*5fa0*/  MUFU.EX2 R83, R83 ;  /* 0x0000005300537308 */ /* 0x000ea20000000800 */
[----:B-----5:R-:W-:Y:S01]  /*5fb0*/  @!P5 FMUL R82, R82, R82 ;  /* 0x000000525252d220 */ /* 0x020fe20000400000 */
[----:B------:R-:W-:Y:S01]  /*5fc0*/  FSETP.GEU.AND P5, PT, R138, -126, PT ;  /* 0xc2fc00008a00780b */ /* 0x000fe20003fae000 */
[----:B------:R-:W-:Y:S01]  /*5fd0*/  FADD R26, R14, R73 ;  /* 0x000000490e1a7221 */ /* 0x000fe20000000000 */
[----:B------:R-:W-:Y:S01]  /*5fe0*/  FADD R80, R11, R74 ;  /* 0x0000004a0b507221 */ /* 0x000fe20000000000 */
[----:B------:R-:W-:Y:S01]  /*5ff0*/  FADD R11, R33, R52 ;  /* 0x00000034210b7221 */ /* 0x000fe20000000000 */
[----:B------:R-:W-:Y:S01]  /*6000*/  FADD R74, R49, R68 ;  /* 0x00000044314a7221 */ /* 0x000fe20000000000 */
[----:B------:R-:W-:Y:S01]  /*6010*/  @!P4 FMUL R79, R79, 0.5 ;  /* 0x3f0000004f4fc820 */ /* 0x000fe20000400000 */
[----:B------:R-:W-:Y:S01]  /*6020*/  FADD R63, R9, R26 ;  /* 0x0000001a093f7221 */ /* 0x000fe20000000000 */
[----:B-1----:R-:W-:Y:S01]  /*6030*/  @!P6 FMUL R86, R86, R86 ;  /* 0x000000565656e220 */ /* 0x002fe20000400000 */
[----:B------:R-:W-:Y:S01]  /*6040*/  FSETP.GEU.AND P6, PT, R87, -126, PT ;  /* 0xc2fc00005700780b */ /* 0x000fe20003fce000 */
[----:B------:R-:W-:Y:S01]  /*6050*/  FADD R9, R15, R44 ;  /* 0x0000002c0f097221 */ /* 0x000fe20000000000 */
[----:B------:R-:W-:Y:S01]  /*6060*/  FADD R26, R41, R60 ;  /* 0x0000003c291a7221 */ /* 0x000fe20000000000 */
[----:B------:R-:W1:Y:S01]  /*6070*/  MUFU.EX2 R79, R79 ;  /* 0x0000004f004f7308 */ /* 0x000e620000000800 */
[----:B------:R-:W-:Y:S01]  /*6080*/  FADD R74, R11, R74 ;  /* 0x0000004a0b4a7221 */ /* 0x000fe20000000000 */
[----:B------:R-:W-:Y:S01]  /*6090*/  @!P5 FMUL R138, R138, 0.5 ;  /* 0x3f0000008a8ad820 */ /* 0x000fe20000400000 */
[----:B------:R-:W-:Y:S01]  /*60a0*/  FADD R9, R9, R26 ;  /* 0x0000001a09097221 */ /* 0x000fe20000000000 */
[----:B--2---:R-:W-:Y:S01]  /*60b0*/  @!P3 FMUL R83, R83, R83 ;  /* 0x000000535353b220 */ /* 0x004fe20000400000 */
[----:B------:R-:W-:Y:S01]  /*60c0*/  FSETP.GEU.AND P3, PT, R12, -126, PT ;  /* 0xc2fc00000c00780b */ /* 0x000fe20003f6e000 */
[----:B------:R-:W-:Y:S01]  /*60d0*/  FADD R11, R25, R62 ;  /* 0x0000003e190b7221 */ /* 0x000fe20000000000 */
[----:B------:R-:W-:Y:S01]  /*60e0*/  FADD R137, R29, R70 ;  /* 0x000000461d897221 */ /* 0x000fe20000000000 */
[----:B------:R-:W2:Y:S01]  /*60f0*/  MUFU.EX2 R138, R138 ;  /* 0x0000008a008a7308 */ /* 0x000ea20000000800 */
[----:B------:R-:W-:Y:S01]  /*6100*/  FADD R142, R43, R86 ;  /* 0x000000562b8e7221 */ /* 0x000fe20000000000 */
[----:B------:R-:W-:Y:S01]  /*6110*/  @!P6 FMUL R87, R87, 0.5 ;  /* 0x3f0000005757e820 */ /* 0x000fe20000400000 */
[----:B------:R-:W-:Y:S01]  /*6120*/  FADD R26, R30, R51 ;  /* 0x000000331e1a7221 */ /* 0x000fe20000000000 */
[----:B------:R-:W-:Y:S01]  /*6130*/  FADD R141, R46, R85 ;  /* 0x000000552e8d7221 */ /* 0x000fe20000000000 */
[----:B------:R-:W-:Y:S01]  /*6140*/  @!P2 FMUL R139, R139, 0.5 ;  /* 0x3f0000008b8ba820 */ /* 0x000fe20000400000 */
[----:B------:R-:W-:Y:S01]  /*6150*/  FADD R143, R11, R140 ;  /* 0x0000008c0b8f7221 */ /* 0x000fe20000000000 */
[----:B------:R-:W-:Y:S01]  /*6160*/  FADD R146, R137, R142 ;  /* 0x0000008e89927221 */ /* 0x000fe20000000000 */
[----:B------:R-:W3:Y:S01]  /*6170*/  MUFU.EX2 R87, R87 ;  /* 0x0000005700577308 */ /* 0x000ee20000000800 */
[----:B------:R-:W-:Y:S01]  /*6180*/  FADD R144, R26, R141 ;  /* 0x0000008d1a907221 */ /* 0x000fe20000000000 */
[----:B------:R-:W-:Y:S01]  /*6190*/  @!P3 FMUL R12, R12, 0.5 ;  /* 0x3f0000000c0cb820 */ /* 0x000fe20000400000 */
[----:B------:R-:W-:Y:S01]  /*61a0*/  FADD R26, R38, R59 ;  /* 0x0000003b261a7221 */ /* 0x000fe20000000000 */
[----:B------:R-:W-:Y:S01]  /*61b0*/  FADD R137, R54, R83 ;  /* 0x0000005336897221 */ /* 0x000fe20000000000 */
[----:B------:R-:W-:Y:S01]  /*61c0*/  FADD R11, R27, R66 ;  /* 0x000000421b0b7221 */ /* 0x000fe20000000000 */
[----:B------:R-:W-:Y:S01]  /*61d0*/  FADD R140, R39, R82 ;  /* 0x00000052278c7221 */ /* 0x000fe20000000000 */
[----:B-1----:R-:W-:Y:S01]  /*61e0*/  @!P4 FMUL R79, R79, R79 ;  /* 0x0000004f4f4fc220 */ /* 0x002fe20000400000 */
[----:B------:R-:W-:Y:S01]  /*61f0*/  FADD R147, R26, R137 ;  /* 0x000000891a937221 */ /* 0x000fe20000000000 */
[----:B--2---:R-:W-:Y:S01]  /*6200*/  @!P5 FMUL R138, R138, R138 ;  /* 0x0000008a8a8ad220 */ /* 0x004fe20000400000 */
[----:B------:R-:W-:Y:S01]  /*6210*/  FADD R145, R11, R140 ;  /* 0x0000008c0b917221 */ /* 0x000fe20000000000 */
[----:B------:R-:W1:Y:S01]  /*6220*/  MUFU.EX2 R139, R139 ;  /* 0x0000008b008b7308 */ /* 0x000e620000000800 */
[----:B------:R-:W-:Y:S01]  /*6230*/  FADD R26, R31, R72 ;  /* 0x000000481f1a7221 */ /* 0x000fe20000000000 */
[----:B------:R-:W-:Y:S01]  /*6240*/  FADD R141, R47, R138 ;  /* 0x0000008a2f8d7221 */ /* 0x000fe20000000000 */
[----:B------:R-:W-:Y:S01]  /*6250*/  FADD R11, R34, R55 ;  /* 0x00000037220b7221 */ /* 0x000fe20000000000 */
[----:B------:R-:W-:Y:S01]  /*6260*/  FADD R140, R50, R79 ;  /* 0x0000004f328c7221 */ /* 0x000fe20000000000 */
[----:B------:R-:W-:Y:S01]  /*6270*/  FADD R137, R42, R75 ;  /* 0x0000004b2a897221 */ /* 0x000fe20000000000 */
[----:B---3--:R-:W-:Y:S01]  /*6280*/  @!P6 FMUL R87, R87, R87 ;  /* 0x000000575757e220 */ /* 0x008fe20000400000 */
[----:B------:R-:W-:Y:S01]  /*6290*/  FADD R26, R26, R141 ;  /* 0x0000008d1a1a7221 */ /* 0x000fe20000000000 */
[----:B------:R-:W2:Y:S01]  /*62a0*/  MUFU.EX2 R12, R12 ;  /* 0x0000000c000c7308 */ /* 0x000ea20000000800 */
[----:B------:R-:W-:Y:S01]  /*62b0*/  FADD R11, R11, R140 ;  /* 0x0000008c0b0b7221 */ /* 0x000fe20000000000 */
        /* <DEDUP_REMOVED lines=14> */
[----:B------:R-:W-:Y:S01]  /*63a0*/  SHF.L.U32 R9, R19, 0x1f, RZ ;  /* 0x0000001f13097819 */ /* 0x000fe200000006ff */
[----:B-1----:R-:W-:Y:S01]  /*63b0*/  @!P2 FMUL R139, R139, R139 ;  /* 0x0000008b8b8ba220 */ /* 0x002fe20000400000 */
[----:B------:R-:W-:Y:S01]  /*63c0*/  FADD R26, R26, R11 ;  /* 0x0000000b1a1a7221 */ /* 0x000fe20000000000 */
[----:B------:R-:W-:Y:S01]  /*63d0*/  F2FP.BF16.F32.PACK_AB R25, R30, R25 ;  /* 0x000000191e19723e */ /* 0x000fe200000010ff */
[----:B------:R-:W-:Y:S01]  /*63e0*/  FADD R67, R67, R74 ;  /* 0x0000004a43437221 */ /* 0x000fe20000000000 */
[----:B--2---:R-:W-:Y:S01]  /*63f0*/  @!P3 FMUL R12, R12, R12 ;  /* 0x0000000c0c0cb220 */ /* 0x004fe20000400000 */
[----:B------:R-:W-:Y:S01]  /*6400*/  F2FP.BF16.F32.PACK_AB R30, R33, R10 ;  /* 0x0000000a211e723e */ /* 0x000fe200000010ff */
[----:B------:R1:W2:Y:S01]  /*6410*/  SYNCS.PHASECHK.TRANS64.TRYWAIT P2, [UR6+0x28400], R9 ;  /* 0x02840009ff0075a7 */ /* 0x0002a20008040146 */
[----:B------:R-:W-:Y:S01]  /*6420*/  F2FP.BF16.F32.PACK_AB R27, R34, R27 ;  /* 0x0000001b221b723e */ /* 0x000fe200000010ff */
[----:B------:R-:W-:Y:S01]  /*6430*/  FFMA R0, R139, R0, R26 ;  /* 0x000000008b007223 */ /* 0x000fe2000000001a */
[----:B------:R-:W-:Y:S01]  /*6440*/  F2FP.BF16.F32.PACK_AB R31, R42, R31 ;  /* 0x0000001f2a1f723e */ /* 0x000fe200000010ff */
[----:B------:R-:W-:Y:S01]  /*6450*/  FFMA R3, R12, R3, R67 ;  /* 0x000000030c037223 */ /* 0x000fe20000000043 */
[----:B------:R-:W-:Y:S01]  /*6460*/  F2FP.BF16.F32.PACK_AB R33, R46, R35 ;  /* 0x000000232e21723e */ /* 0x000fe200000010ff */
[-C--:B------:R-:W-:Y:S01]  /*6470*/  FMUL R88, R88, R12.reuse ;  /* 0x0000000c58587220 */ /* 0x080fe20000400000 */
[----:B------:R-:W-:Y:S01]  /*6480*/  F2FP.BF16.F32.PACK_AB R29, R38, R29 ;  /* 0x0000001d261d723e */ /* 0x000fe200000010ff */
[----:B------:R-:W-:Y:S01]  /*6490*/  FMUL R89, R89, R12 ;  /* 0x0000000c59597220 */ /* 0x000fe20000400000 */
[----:B------:R-:W-:Y:S01]  /*64a0*/  F2FP.BF16.F32.PACK_AB R32, R37, R32 ;  /* 0x000000202520723e */ /* 0x000fe200000010ff */
[----:B------:R-:W-:Y:S01]  /*64b0*/  FMUL R92, R92, R12 ;  /* 0x0000000c5c5c7220 */ /* 0x000fe20000400000 */
[----:B------:R-:W-:Y:S01]  /*64c0*/  F2FP.BF16.F32.PACK_AB R34, R41, R14 ;  /* 0x0000000e2922723e */ /* 0x000fe200000010ff */
[-C--:B------:R-:W-:Y:S01]  /*64d0*/  FMUL R93, R93, R12.reuse ;  /* 0x0000000c5d5d7220 */ /* 0x080fe20000400000 */
[----:B------:R-:W-:Y:S01]  /*64e0*/  F2FP.BF16.F32.PACK_AB R35, R50, R39 ;  /* 0x000000273223723e */ /* 0x000fe200000010ff */
[-C--:B------:R-:W-:Y:S01]  /*64f0*/  FMUL R96, R96, R12.reuse ;  /* 0x0000000c60607220 */ /* 0x080fe20000400000 */
[----:B------:R-:W-:Y:S01]  /*6500*/  F2FP.BF16.F32.PACK_AB R42, R44, R57 ;  /* 0x000000392c2a723e */ /* 0x000fe200000010ff */
[-C--:B------:R-:W-:Y:S01]  /*6510*/  FMUL R97, R97, R12.reuse ;  /* 0x0000000c61617220 */ /* 0x080fe20000400000 */
[----:B------:R-:W-:Y:S01]  /*6520*/  F2FP.BF16.F32.PACK_AB R37, R54, R43 ;  /* 0x0000002b3625723e */ /* 0x000fe200000010ff */
[----:B------:R-:W-:Y:S01]  /*6530*/  FMUL R100, R100, R12 ;  /* 0x0000000c64647220 */ /* 0x000fe20000400000 */
        /* <DEDUP_REMOVED lines=22> */
[----:B------:R-:W-:Y:S01]  /*66a0*/  FMUL R133, R133, R12 ;  /* 0x0000000c85857220 */ /* 0x000fe20000400000 */
        /* <DEDUP_REMOVED lines=33> */
[----:B------:R-:W-:Y:S01]  /*68c0*/  F2FP.BF16.F32.PACK_AB R54, R68, R81 ;  /* 0x000000514436723e */ /* 0x000fe200000010ff */
[----:B-12---:R-:W-:Y:S06]  /*68d0*/  @!P0 BRA `(.L_x_29) ;  /* 0x0000000000048947 */ /* 0x006fec0003800000 */
[----:B------:R-:W-:Y:S01]  /*68e0*/  BPT.TRAP 0x1 ;  /* 0x000000040000795c */ /* 0x000fe20000300000 */
.L_x_29:
[----:B------:R-:W-:Y:S05]  /*68f0*/  @P2 BRA `(.L_x_30) ;  /* 0x0000000000082947 */ /* 0x000fea0003800000 */
[----:B------:R-:W1:Y:S02]  /*6900*/  SYNCS.PHASECHK.TRANS64.TRYWAIT P2, [UR6+0x28400], R9 ;  /* 0x02840009ff0075a7 */ /* 0x000e640008040146 */
[----:B-1----:R-:W-:Y:S05]  /*6910*/  @!P2 BRA `(.L_x_31) ;  /* 0x000000700084a947 */ /* 0x002fea0003800000 */
.L_x_30:
[----:B------:R-:W-:Y:S01]  /*6920*/  UIMAD UR11, UR10, 0x600, UR29 ;  /* 0x000006000a0b78a4 */ /* 0x000fe2000f8e021d */
[----:B------:R-:W-:Y:S01]  /*6930*/  WARPGROUP.ARRIVE ;  /* 0x00000000000079c5 */ /* 0x000fe20000000000 */
[----:B------:R-:W-:Y:S01]  /*6940*/  UMOV UR7, 0x80000020 ;  /* 0x8000002000077882 */ /* 0x000fe20000000000 */
[----:B------:R-:W-:-:S04]  /*6950*/  F2FP.BF16.F32.PACK_AB R55, R87, R138 ;  /* 0x0000008a5737723e */ /* 0x000fc800000010ff */
[----:B------:R-:W-:Y:S02]  /*6960*/  UMOV UR6, UR11 ;  /* 0x0000000b00067c82 */ /* 0x000fe40008000000 */
        /* <DEDUP_REMOVED lines=39> */
.L_x_32:
[----:B------:R-:W-:-:S04]  /*6be0*/  ULEA UR6, UR30, UR39, 0x3 ;  /* 0x000000271e067291 */ /* 0x000fc8000f8e183f */
[----:B------:R-:W-:-:S04]  /*6bf0*/  UIADD3 UR6, UR6, 0x28428, URZ ;  /* 0x0002842806067890 */ /* 0x000fc8000fffe03f */
[----:B------:R-:W-:-:S09]  /*6c00*/  UPRMT UR6, URZ, 0x654, UR6 ;  /* 0x000006543f067896 */ /* 0x000fd20008000006 */
[----:B------:R-:W-:Y:S01]  /*6c10*/  SYNCS.ARRIVE.TRANS64.RED.A1T0 RZ, [UR6], RZ ;  /* 0x000000ffffff79a7 */ /* 0x000fe20008100406 */
[----:B------:R-:W-:Y:S05]  /*6c20*/  @P1 BRA `(.L_x_33) ;  /* 0x0000000000041947 */ /* 0x000fea0003800000 */
[----:B------:R-:W-:Y:S01]  /*6c30*/  BPT.TRAP 0x1 ;  /* 0x000000040000795c */ /* 0x000fe20000300000 */
.L_x_33:
[----:B------:R-:W-:-:S04]  /*6c40*/  UIADD3 UR30, UR30, 0x1, URZ ;  /* 0x000000011e1e7890 */ /* 0x000fc8000fffe03f */
[----:B------:R-:W-:-:S04]  /*6c50*/  UISETP.NE.AND UP0, UPT, UR30, 0x5, UPT ;  /* 0x000000051e00788c */ /* 0x000fc8000bf05270 */
[----:B------:R-:W-:Y:S01]  /*6c60*/  USEL UR30, UR30, URZ, UP0 ;  /* 0x0000003f1e1e7287 */ /* 0x000fe20008000000 */
[----:B------:R-:W-:Y:S11]  /*6c70*/  @!P0 BRA `(.L_x_34) ;  /* 0x0000000000048947 */ /* 0x000ff60003800000 */
[----:B------:R-:W-:Y:S01]  /*6c80*/  BPT.TRAP 0x1 ;  /* 0x000000040000795c */ /* 0x000fe20000300000 */
.L_x_34:
[----:B------:R-:W-:-:S04]  /*6c90*/  ULEA UR6, UR30, UR39, 0x3 ;  /* 0x000000271e067291 */ /* 0x000fc8000f8e183f */
[----:B------:R-:W-:-:S04]  /*6ca0*/  UIADD3 UR6, UR6, 0x28428, URZ ;  /* 0x0002842806067890 */ /* 0x000fc8000fffe03f */
[----:B------:R-:W-:-:S09]  /*6cb0*/  UPRMT UR6, URZ, 0x654, UR6 ;  /* 0x000006543f067896 */ /* 0x000fd20008000006 */
[----:B------:R-:W-:Y:S01]  /*6cc0*/  SYNCS.ARRIVE.TRANS64.RED.A1T0 RZ, [UR6], RZ ;  /* 0x000000ffffff79a7 */ /* 0x000fe20008100406 */
[----:B------:R-:W-:Y:S05]  /*6cd0*/  @P1 BRA `(.L_x_35) ;  /* 0x0000000000041947 */ /* 0x000fea0003800000 */
[----:B------:R-:W-:Y:S01]  /*6ce0*/  BPT.TRAP 0x1 ;  /* 0x000000040000795c */ /* 0x000fe20000300000 */
.L_x_35:
[----:B------:R-:W-:Y:S01]  /*6cf0*/  UIADD3 UR10, UR10, 0x1, URZ ;  /* 0x000000010a0a7890 */ /* 0x000fe2000fffe03f */
[C---:B------:R-:W-:Y:S01]  /*6d00*/  ISETP.GT.AND P2, PT, R7.reuse, 0x2, PT ;  /* 0x000000020700780c */ /* 0x040fe20003f44270 */
[----:B------:R-:W-:Y:S01]  /*6d10*/  UIADD3 UR30, UR30, 0x1, URZ ;  /* 0x000000011e1e7890 */ /* 0x000fe2000fffe03f */
[----:B------:R-:W-:Y:S01]  /*6d20*/  IADD3 R7, R7, -0x1, RZ ;  /* 0xffffffff07077810 */ /* 0x000fe20007ffe0ff */
[----:B------:R-:W-:Y:S01]  /*6d30*/  UISETP.NE.AND UP1, UPT, UR10, 0x5, UPT ;  /* 0x000000050a00788c */ /* 0x000fe2000bf25270 */
[----:B------:R-:W-:Y:S01]  /*6d40*/  VIADD R5, R5, 0x80 ;  /* 0x0000008005057836 */ /* 0x000fe20000000000 */
[----:B------:R-:W-:Y:S01]  /*6d50*/  UISETP.NE.AND UP0, UPT, UR30, 0x5, UPT ;  /* 0x000000051e00788c */ /* 0x000fe2000bf05270 */
[----:B-1----:R-:W-:Y:S01]  /*6d60*/  MOV R9, R4 ;  /* 0x0000000400097202 */ /* 0x002fe20000000f00 */
[----:B------:R-:W-:Y:S01]  /*6d70*/  USEL UR6, URZ, 0x1, UP1 ;  /* 0x000000013f067887 */ /* 0x000fe20008800000 */
[----:B------:R-:W-:Y:S01]  /*6d80*/  IMAD.MOV.U32 R11, RZ, RZ, R6 ;  /* 0x000000ffff0b7224 */ /* 0x000fe200078e0006 */
[----:B------:R-:W-:-:S02]  /*6d90*/  USEL UR30, UR30, URZ, UP0 ;  /* 0x0000003f1e1e7287 */ /* 0x000fc40008000000 */
[----:B------:R-:W-:Y:S02]  /*6da0*/  USEL UR38, UR10, URZ, UP1 ;  /* 0x0000003f0a267287 */ /* 0x000fe40008800000 */
[----:B------:R-:W-:Y:S01]  /*6db0*/  LOP3.LUT R19, R19, UR6, RZ, 0x3c, !PT ;  /* 0x0000000613137c12 */ /* 0x000fe2000f8e3cff */
[----:B------:R-:W-:Y:S09]  /*6dc0*/  @P2 BRA `(.L_x_36) ;  /* 0xffffffd400642947 */ /* 0x000ff2000383ffff */
.L_x_25:
[----:B------:R-:W-:-:S13]  /*6dd0*/  ISETP.GE.AND P2, PT, R7, 0x1, PT ;  /* 0x000000010700780c */ /* 0x000fda0003f46270 */
[----:B------:R-:W-:Y:S05]  /*6de0*/  @!P2 BRA `(.L_x_37) ;  /* 0x00000034002ca947 */ /* 0x000fea0003800000 */
[----:B------:R-:W-:Y:S01]  /*6df0*/  MOV R9, R4 ;  /* 0x0000000400097202 */ /* 0x000fe20000000f00 */
[----:B------:R-:W-:Y:S01]  /*6e00*/  IMAD.MOV.U32 R8, RZ, RZ, R6 ;  /* 0x000000ffff087224 */ /* 0x000fe200078e0006 */
[----:B------:R-:W-:-:S06]  /*6e10*/  ULDC UR31, c[0x0][0x604] ;  /* 0x00018100001f7ab9 */ /* 0x000fcc0000000800 */
.L_x_48:
[----:B------:R-:W-:Y:S05]  /*6e20*/  @!P0 BRA `(.L_x_38) ;  /* 0x0000000000048947 */ /* 0x000fea0003800000 */
[----:B------:R-:W-:Y:S01]  /*6e30*/  BPT.TRAP 0x1 ;  /* 0x000000040000795c */ /* 0x000fe20000300000 */
.L_x_38:
[----:B------:R-:W-:Y:S01]  /*6e40*/  ULEA UR6, UR38, UR39, 0x3 ;  /* 0x0000002726067291 */ /* 0x000fe2000f8e183f */
[----:B------:R-:W-:-:S08]  /*6e50*/  SHF.L.U32 R4, R19, 0x1f, RZ ;  /* 0x0000001f13047819 */ /* 0x000fd000000006ff */
[----:B------:R-:W1:Y:S02]  /*6e60*/  SYNCS.PHASECHK.TRANS64.TRYWAIT P2, [UR6+0x28400], R4 ;  /* 0x02840004ff0075a7 */ /* 0x000e640008040146 */
[----:B-1----:R-:W-:Y:S05]  /*6e70*/  @!P2 BRA `(.L_x_39) ;  /* 0x0000006c0044a947 */ /* 0x002fea0003800000 */
.L_x_129:
        /* <DEDUP_REMOVED lines=37> */
.L_x_40:
[----:B------:R-:W-:Y:S01]  /*70d0*/  LEA R160, R18, R23, 0x6 ;  /* 0x0000001712a07211 */ /* 0x000fe200078e30ff */
[C---:B-1----:R-:W-:Y:S01]  /*70e0*/  VIADD R4, R5.reuse, 0x1 ;  /* 0x0000000105047836 */ /* 0x042fe20000000000 */
[C---:B------:R-:W-:Y:S01]  /*70f0*/  IADD3 R6, R5.reuse, 0x8, RZ ;  /* 0x0000000805067810 */ /* 0x040fe20007ffe0ff */
[C---:B------:R-:W-:Y:S01]  /*7100*/  VIADD R10, R5.reuse, 0x9 ;  /* 0x00000009050a7836 */ /* 0x040fe20000000000 */
[C---:B------:R-:W-:Y:S01]  /*7110*/  ISETP.GE.AND P2, PT, R160.reuse, R5, PT ;  /* 0x00000005a000720c */ /* 0x040fe20003f46270 */
[----:B------:R-:W-:Y:S01]  /*7120*/  VIADD R137, R5, 0x29 ;  /* 0x0000002905897836 */ /* 0x000fe20000000000 */
[----:B------:R-:W-:Y:S01]  /*7130*/  ISETP.GE.AND P3, PT, R160, R4, PT ;  /* 0x00000004a000720c */ /* 0x000fe20003f66270 */
[----:B------:R-:W-:Y:S01]  /*7140*/  ULEA UR6, UR10, UR39, 0x3 ;  /* 0x000000270a067291 */ /* 0x000fe2000f8e183f */
[----:B------:R-:W-:Y:S02]  /*7150*/  FSEL R24, R24, -INF , P2 ;  /* 0xff80000018187808 */ /* 0x000fe40001000000 */
[----:B------:R-:W-:-:S02]  /*7160*/  ISETP.GE.AND P2, PT, R160, R6, PT ;  /* 0x00000006a000720c */ /* 0x000fc40003f46270 */
[----:B------:R-:W-:Y:S02]  /*7170*/  FSEL R25, R25, -INF , P3 ;  /* 0xff80000019197808 */ /* 0x000fe40001800000 */
[----:B------:R-:W-:Y:S02]  /*7180*/  FMNMX R12, R24, R9, !PT ;  /* 0x00000009180c7209 */ /* 0x000fe40007800000 */
[----:B------:R-:W-:Y:S02]  /*7190*/  IADD3 R11, R5, 0x10, RZ ;  /* 0x00000010050b7810 */ /* 0x000fe40007ffe0ff */
[----:B------:R-:W-:Y:S02]  /*71a0*/  ISETP.GE.AND P3, PT, R160, R10, PT ;  /* 0x0000000aa000720c */ /* 0x000fe40003f66270 */
[----:B------:R-:W-:Y:S02]  /*71b0*/  FSEL R28, R28, -INF , P2 ;  /* 0xff8000001c1c7808 */ /* 0x000fe40001000000 */
[----:B------:R-:W-:Y:S01]  /*71c0*/  FMNMX R13, R25, R12, !PT ;  /* 0x0000000c190d7209 */ /* 0x000fe20007800000 */
[----:B------:R-:W-:Y:S01]  /*71d0*/  VIADD R12, R5, 0x11 ;  /* 0x00000011050c7836 */ /* 0x000fe20000000000 */
        /* <DEDUP_REMOVED lines=22> */
[----:B------:R-:W-:-:S02]  /*7340*/  FMNMX R139, R37, R138, !PT ;  /* 0x0000008a258b7209 */ /* 0x000fc40007800000 */
[----:B------:R-:W-:Y:S02]  /*7350*/  ISETP.GE.AND P2, PT, R160, R21, PT ;  /* 0x00000015a000720c */ /* 0x000fe40003f46270 */
[----:B------:R-:W-:Y:S02]  /*7360*/  FSEL R41, R41, -INF , P3 ;  /* 0xff80000029297808 */ /* 0x000fe40001800000 */
[----:B------:R-:W-:Y:S01]  /*7370*/  FMNMX R140, R40, R139, !PT ;  /* 0x0000008b288c7209 */ /* 0x000fe20007800000 */
[C---:B------:R-:W-:Y:S01]  /*7380*/  VIADD R139, R5.reuse, 0x31 ;  /* 0x00000031058b7836 */ /* 0x040fe20000000000 */
[----:B------:R-:W-:Y:S02]  /*7390*/  IADD3 R138, R5, 0x30, RZ ;  /* 0x00000030058a7810 */ /* 0x000fe40007ffe0ff */
[----:B------:R-:W-:Y:S02]  /*73a0*/  ISETP.GE.AND P3, PT, R160, R137, PT ;  /* 0x00000089a000720c */ /* 0x000fe40003f66270 */
[----:B------:R-:W-:-:S02]  /*73b0*/  FSEL R44, R44, -INF , P2 ;  /* 0xff8000002c2c7808 */ /* 0x000fc40001000000 */
[----:B------:R-:W-:Y:S02]  /*73c0*/  FMNMX R141, R41, R140, !PT ;  /* 0x0000008c298d7209 */ /* 0x000fe40007800000 */
[----:B------:R-:W-:Y:S02]  /*73d0*/  ISETP.GE.AND P2, PT, R160, R138, PT ;  /* 0x0000008aa000720c */ /* 0x000fe40003f46270 */
[----:B------:R-:W-:Y:S02]  /*73e0*/  FSEL R45, R45, -INF , P3 ;  /* 0xff8000002d2d7808 */ /* 0x000fe40001800000 */
[----:B------:R-:W-:Y:S01]  /*73f0*/  FMNMX R142, R44, R141, !PT ;  /* 0x0000008d2c8e7209 */ /* 0x000fe20007800000 */
[C---:B------:R-:W-:Y:S01]  /*7400*/  VIADD R141, R5.reuse, 0x39 ;  /* 0x00000039058d7836 */ /* 0x040fe20000000000 */
[----:B------:R-:W-:Y:S02]  /*7410*/  IADD3 R140, R5, 0x38, RZ ;  /* 0x00000038058c7810 */ /* 0x000fe40007ffe0ff */
[----:B------:R-:W-:-:S02]  /*7420*/  ISETP.GE.AND P3, PT, R160, R139, PT ;  /* 0x0000008ba000720c */ /* 0x000fc40003f66270 */
[----:B------:R-:W-:Y:S02]  /*7430*/  FSEL R48, R48, -INF , P2 ;  /* 0xff80000030307808 */ /* 0x000fe40001000000 */
[----:B------:R-:W-:Y:S02]  /*7440*/  FMNMX R143, R45, R142, !PT ;  /* 0x0000008e2d8f7209 */ /* 0x000fe40007800000 */
[----:B------:R-:W-:Y:S02]  /*7450*/  ISETP.GE.AND P2, PT, R160, R140, PT ;  /* 0x0000008ca000720c */ /* 0x000fe40003f46270 */
[----:B------:R-:W-:Y:S02]  /*7460*/  FSEL R49, R49, -INF , P3 ;  /* 0xff80000031317808 */ /* 0x000fe40001800000 */
[----:B------:R-:W-:Y:S01]  /*7470*/  FMNMX R144, R48, R143, !PT ;  /* 0x0000008f30907209 */ /* 0x000fe20007800000 */
[C---:B------:R-:W-:Y:S01]  /*7480*/  VIADD R143, R5.reuse, 0x41 ;  /* 0x00000041058f7836 */ /* 0x040fe20000000000 */
[----:B------:R-:W-:-:S02]  /*7490*/  IADD3 R142, R5, 0x40, RZ ;  /* 0x00000040058e7810 */ /* 0x000fc40007ffe0ff */
[----:B------:R-:W-:Y:S02]  /*74a0*/  ISETP.GE.AND P3, PT, R160, R141, PT ;  /* 0x0000008da000720c */ /* 0x000fe40003f66270 */
        /* <DEDUP_REMOVED lines=60> */
[----:B------:R-:W-:-:S02]  /*7870*/  FMNMX R158, R80, R159, !PT ;  /* 0x0000009f509e7209 */ /* 0x000fc40007800000 */
[----:B------:R-:W-:Y:S02]  /*7880*/  ISETP.GE.AND P3, PT, R160, R157, PT ;  /* 0x0000009da000720c */ /* 0x000fe40003f66270 */
[----:B------:R-:W-:Y:S02]  /*7890*/  FSEL R84, R84, -INF , P2 ;  /* 0xff80000054547808 */ /* 0x000fe40001000000 */
[----:B------:R-:W-:Y:S02]  /*78a0*/  FMNMX R159, R81, R158, !PT ;  /* 0x0000009e519f7209 */ /* 0x000fe40007800000 */
[----:B------:R-:W-:Y:S02]  /*78b0*/  FSEL R85, R85, -INF , P3 ;  /* 0xff80000055557808 */ /* 0x000fe40001800000 */
[----:B------:R-:W-:Y:S02]  /*78c0*/  FMNMX R158, R84, R159, !PT ;  /* 0x0000009f549e7209 */ /* 0x000fe40007800000 */
[----:B------:R-:W-:-:S02]  /*78d0*/  IADD3 R160, R160, 0x8, RZ ;  /* 0x00000008a0a07810 */ /* 0x000fc40007ffe0ff */
[----:B------:R-:W-:Y:S02]  /*78e0*/  FMNMX R158, R85, R158, !PT ;  /* 0x0000009e559e7209 */ /* 0x000fe40007800000 */
[C---:B------:R-:W-:Y:S02]  /*78f0*/  ISETP.GE.AND P5, PT, R160.reuse, R4, PT ;  /* 0x00000004a000720c */ /* 0x040fe40003fa6270 */
[C---:B------:R-:W-:Y:S01]  /*7900*/  ISETP.GE.AND P6, PT, R160.reuse, R12, PT ;  /* 0x0000000ca000720c */ /* 0x040fe20003fc6270 */
[----:B------:R-:W1:Y:S01]  /*7910*/  SHFL.BFLY PT, R159, R158, 0x1, 0x1f ;  /* 0x0c201f009e9f7f89 */ /* 0x000e6200000e0000 */
[C---:B------:R-:W-:Y:S02]  /*7920*/  ISETP.GE.AND P2, PT, R160.reuse, R10, PT ;  /* 0x0000000aa000720c */ /* 0x040fe40003f46270 */
[----:B------:R-:W-:Y:S02]  /*7930*/  FSEL R35, R35, -INF , P6 ;  /* 0xff80000023237808 */ /* 0x000fe40003000000 */
[----:B------:R-:W-:-:S02]  /*7940*/  ISETP.GE.AND P6, PT, R160, R21, PT ;  /* 0x00000015a000720c */ /* 0x000fc40003fc6270 */
[----:B------:R-:W-:Y:S02]  /*7950*/  ISETP.GE.AND P4, PT, R160, R11, PT ;  /* 0x0000000ba000720c */ /* 0x000fe40003f86270 */
[----:B------:R-:W-:Y:S02]  /*7960*/  FSEL R46, R46, -INF , P6 ;  /* 0xff8000002e2e7808 */ /* 0x000fe40003000000 */
[C---:B------:R-:W-:Y:S02]  /*7970*/  ISETP.GE.AND P6, PT, R160.reuse, R141, PT ;  /* 0x0000008da000720c */ /* 0x040fe40003fc6270 */
[----:B------:R-:W-:Y:S02]  /*7980*/  FSEL R31, R31, -INF , P2 ;  /* 0xff8000001f1f7808 */ /* 0x000fe40001000000 */
[----:B------:R-:W-:Y:S02]  /*7990*/  ISETP.GE.AND P2, PT, R160, R15, PT ;  /* 0x0000000fa000720c */ /* 0x000fe40003f46270 */
[----:B------:R-:W-:-:S02]  /*79a0*/  FSEL R55, R55, -INF , P6 ;  /* 0xff80000037377808 */ /* 0x000fc40003000000 */
[----:B------:R-:W-:Y:S02]  /*79b0*/  ISETP.GE.AND P3, PT, R160, R6, PT ;  /* 0x00000006a000720c */ /* 0x000fe40003f66270 */
[----:B------:R-:W-:Y:S02]  /*79c0*/  FSEL R34, R34, -INF , P4 ;  /* 0xff80000022227808 */ /* 0x000fe40002000000 */
[----:B------:R-:W-:Y:S02]  /*79d0*/  ISETP.GE.AND P4, PT, R160, R20, PT ;  /* 0x00000014a000720c */ /* 0x000fe40003f86270 */
[----:B-1----:R-:W-:Y:S02]  /*79e0*/  FMNMX R159, R158, R159, !PT ;  /* 0x0000009f9e9f7209 */ /* 0x002fe40007800000 */
[----:B------:R-:W-:Y:S02]  /*79f0*/  FSEL R42, R42, -INF , P2 ;  /* 0xff8000002a2a7808 */ /* 0x000fe40001000000 */
[----:B------:R-:W-:Y:S01]  /*7a00*/  ISETP.GE.AND P2, PT, R160, R139, PT ;  /* 0x0000008ba000720c */ /* 0x000fe20003f46270 */
[----:B------:R-:W1:Y:S01]  /*7a10*/  SHFL.BFLY PT, R4, R159, 0x2, 0x1f ;  /* 0x0c401f009f047f89 */ /* 0x000e6200000e0000 */
[----:B------:R-:W-:-:S02]  /*7a20*/  FSEL R30, R30, -INF , P3 ;  /* 0xff8000001e1e7808 */ /* 0x000fc40001800000 */
[C---:B------:R-:W-:Y:S02]  /*7a30*/  ISETP.GE.AND P3, PT, R160.reuse, R14, PT ;  /* 0x0000000ea000720c */ /* 0x040fe40003f66270 */
[----:B------:R-:W-:Y:S02]  /*7a40*/  FSEL R43, R43, -INF , P4 ;  /* 0xff8000002b2b7808 */ /* 0x000fe40002000000 */
[C---:B------:R-:W-:Y:S02]  /*7a50*/  ISETP.GE.AND P4, PT, R160.reuse, R140, PT ;  /* 0x0000008ca000720c */ /* 0x040fe40003f86270 */
[----:B------:R-:W-:Y:S02]  /*7a60*/  FSEL R27, R27, -INF , P5 ;  /* 0xff8000001b1b7808 */ /* 0x000fe40002800000 */
[----:B------:R-:W-:Y:S02]  /*7a70*/  FSEL R51, R51, -INF , P2 ;  /* 0xff80000033337808 */ /* 0x000fe40001000000 */
[----:B------:R-:W-:-:S02]  /*7a80*/  ISETP.GE.AND P5, PT, R160, R13, PT ;  /* 0x0000000da000720c */ /* 0x000fc40003fa6270 */
[C---:B------:R-:W-:Y:S02]  /*7a90*/  ISETP.GE.AND P2, PT, R160.reuse, R144, PT ;  /* 0x00000090a000720c */ /* 0x040fe40003f46270 */
[----:B------:R-:W-:Y:S02]  /*7aa0*/  FSEL R39, R39, -INF , P3 ;  /* 0xff80000027277808 */ /* 0x000fe40001800000 */
[----:B------:R-:W-:Y:S02]  /*7ab0*/  ISETP.GE.AND P3, PT, R160, R138, PT ;  /* 0x0000008aa000720c */ /* 0x000fe40003f66270 */
[----:B------:R-:W-:Y:S02]  /*7ac0*/  FSEL R54, R54, -INF , P4 ;  /* 0xff80000036367808 */ /* 0x000fe40002000000 */
[----:B------:R-:W-:Y:S02]  /*7ad0*/  ISETP.GE.AND P4, PT, R160, R145, PT ;  /* 0x00000091a000720c */ /* 0x000fe40003f86270 */
[----:B-1----:R-:W-:-:S02]  /*7ae0*/  FMNMX R4, R159, R4, !PT ;  /* 0x000000049f047209 */ /* 0x002fc40007800000 */
[----:B------:R-:W-:Y:S02]  /*7af0*/  FSEL R38, R38, -INF , P5 ;  /* 0xff80000026267808 */ /* 0x000fe40002800000 */
[----:B------:R-:W-:Y:S02]  /*7b00*/  FSETP.NEU.AND P6, PT, R4, -INF , PT ;  /* 0xff8000000400780b */ /* 0x000fe40003fcd000 */
[----:B------:R-:W-:Y:S02]  /*7b10*/  FSEL R62, R62, -INF , P2 ;  /* 0xff8000003e3e7808 */ /* 0x000fe40001000000 */
[----:B------:R-:W-:Y:S02]  /*7b20*/  FSEL R10, R4, RZ, P6 ;  /* 0x000000ff040a7208 */ /* 0x000fe40003000000 */
[C---:B------:R-:W-:Y:S02]  /*7b30*/  ISETP.GE.AND P6, PT, R160.reuse, R147, PT ;  /* 0x00000093a000720c */ /* 0x040fe40003fc6270 */
[----:B------:R-:W-:Y:S01]  /*7b40*/  ISETP.GE.AND P5, PT, R160, R137, PT ;  /* 0x00000089a000720c */ /* 0x000fe20003fa6270 */
[----:B------:R-:W-:Y:S01]  /*7b50*/  FMUL R20, R10, UR31 ;  /* 0x0000001f0a147c20 */ /* 0x000fe20008400000 */
[----:B------:R-:W-:Y:S01]  /*7b60*/  ISETP.GE.AND P2, PT, R160, R148, PT ;  /* 0x00000094a000720c */ /* 0x000fe20003f46270 */
[----:B------:R-:W-:Y:S01]  /*7b70*/  FADD R10, -R10, R9 ;  /* 0x000000090a0a7221 */ /* 0x000fe20000000100 */
[----:B------:R-:W-:Y:S01]  /*7b80*/  FSEL R50, R50, -INF , P3 ;  /* 0xff80000032327808 */ /* 0x000fe20001800000 */
[--C-:B------:R-:W-:Y:S01]  /*7b90*/  FFMA R24, R24, UR31, -R20.reuse ;  /* 0x0000001f18187c23 */ /* 0x100fe20008000814 */
[----:B------:R-:W-:Y:S01]  /*7ba0*/  ISETP.GE.AND P3, PT, R160, R143, PT ;  /* 0x0000008fa000720c */ /* 0x000fe20003f66270 */
[--C-:B------:R-:W-:Y:S01]  /*7bb0*/  FFMA R11, R25, UR31, -R20.reuse ;  /* 0x0000001f190b7c23 */ /* 0x100fe20008000814 */
[----:B------:R-:W-:Y:S01]  /*7bc0*/  FSEL R63, R63, -INF , P4 ;  /* 0xff8000003f3f7808 */ /* 0x000fe20002000000 */
[--C-:B------:R-:W-:Y:S01]  /*7bd0*/  FFMA R28, R28, UR31, -R20.reuse ;  /* 0x0000001f1c1c7c23 */ /* 0x100fe20008000814 */
[----:B------:R-:W-:Y:S01]  /*7be0*/  FSEL R67, R67, -INF , P6 ;  /* 0xff80000043437808 */ /* 0x000fe20003000000 */
[--C-:B------:R-:W-:Y:S01]  /*7bf0*/  FFMA R32, R32, UR31, -R20.reuse ;  /* 0x0000001f20207c23 */ /* 0x100fe20008000814 */
[C---:B------:R-:W-:Y:S01]  /*7c00*/  ISETP.GE.AND P4, PT, R160.reuse, R150, PT ;  /* 0x00000096a000720c */ /* 0x040fe20003f86270 */
[--C-:B------:R-:W-:Y:S01]  /*7c10*/  FFMA R13, R29, UR31, -R20.reuse ;  /* 0x0000001f1d0d7c23 */ /* 0x100fe20008000814 */
[----:B------:R-:W-:Y:S01]  /*7c20*/  ISETP.GE.AND P6, PT, R160, R152, PT ;  /* 0x00000098a000720c */ /* 0x000fe20003fc6270 */
[--C-:B------:R-:W-:Y:S01]  /*7c30*/  FFMA R15, R33, UR31, -R20.reuse ;  /* 0x0000001f210f7c23 */ /* 0x100fe20008000814 */
[----:B------:R-:W-:Y:S01]  /*7c40*/  FSEL R47, R47, -INF , P5 ;  /* 0xff8000002f2f7808 */ /* 0x000fe20002800000 */
[--C-:B------:R-:W-:Y:S01]  /*7c50*/  FFMA R12, R36, UR31, -R20.reuse ;  /* 0x0000001f240c7c23 */ /* 0x100fe20008000814 */
[----:B------:R-:W-:Y:S01]  /*7c60*/  FSEL R70, R70, -INF , P2 ;  /* 0xff80000046467808 */ /* 0x000fe20001000000 */
[--C-:B------:R-:W-:Y:S01]  /*7c70*/  FFMA R40, R40, UR31, -R20.reuse ;  /* 0x0000001f28287c23 */ /* 0x100fe20008000814 */
[----:B------:R-:W-:Y:S01]  /*7c80*/  ISETP.GE.AND P5, PT, R160, R142, PT ;  /* 0x0000008ea000720c */ /* 0x000fe20003fa6270 */
[--C-:B------:R-:W-:Y:S01]  /*7c90*/  FFMA R14, R44, UR31, -R20.reuse ;  /* 0x0000001f2c0e7c23 */ /* 0x100fe20008000814 */
[----:B------:R-:W-:Y:S01]  /*7ca0*/  FSETP.GEU.AND P2, PT, R24, -126, PT ;  /* 0xc2fc00001800780b */ /* 0x000fe20003f4e000 */
[--C-:B------:R-:W-:Y:S01]  /*7cb0*/  FFMA R36, R48, UR31, -R20.reuse ;  /* 0x0000001f30247c23 */ /* 0x100fe20008000814 */
        /* <DEDUP_REMOVED lines=9> */
[----:B------:R-:W-:Y:S01]  /*7d50*/  FFMA R85, R85, UR31, -R20 ;  /* 0x0000001f55557c23 */ /* 0x000fe20008000814 */
[----:B------:R-:W-:Y:S01]  /*7d60*/  FSETP.GEU.AND P6, PT, R11, -126, PT ;  /* 0xc2fc00000b00780b */ /* 0x000fe20003fce000 */
[----:B------:R-:W-:Y:S01]  /*7d70*/  @!P2 FMUL R24, R24, 0.5 ;  /* 0x3f0000001818a820 */ /* 0x000fe20000400000 */
[----:B------:R-:W-:Y:S01]  /*7d80*/  FSEL R58, R58, -INF , P5 ;  /* 0xff8000003a3a7808 */ /* 0x000fe20002800000 */
[----:B------:R-:W-:Y:S01]  /*7d90*/  FMUL R10, R10, UR31 ;  /* 0x0000001f0a0a7c20 */ /* 0x000fe20008400000 */
[----:B------:R-:W-:-:S02]  /*7da0*/  ISETP.GE.AND P5, PT, R160, R146, PT ;  /* 0x00000092a000720c */ /* 0x000fc40003fa6270 */
[----:B------:R-:W-:Y:S01]  /*7db0*/  FSEL R71, R71, -INF , P3 ;  /* 0xff80000047477808 */ /* 0x000fe20001800000 */
[----:B------:R-:W1:Y:S01]  /*7dc0*/  MUFU.EX2 R24, R24 ;  /* 0x0000001800187308 */ /* 0x000e620000000800 */
[----:B------:R-:W-:Y:S02]  /*7dd0*/  ISETP.GE.AND P3, PT, R160, R153, PT ;  /* 0x00000099a000720c */ /* 0x000fe40003f66270 */
[----:B------:R-:W-:Y:S02]  /*7de0*/  FSEL R82, R82, -INF , P4 ;  /* 0xff80000052527808 */ /* 0x000fe40002000000 */
[----:B------:R-:W-:Y:S01]  /*7df0*/  ISETP.GE.AND P4, PT, R160, R5, PT ;  /* 0x00000005a000720c */ /* 0x000fe20003f86270 */
[----:B------:R-:W-:Y:S01]  /*7e00*/  @!P6 FMUL R11, R11, 0.5 ;  /* 0x3f0000000b0be820 */ /* 0x000fe20000400000 */
[----:B------:R-:W-:Y:S02]  /*7e10*/  FSEL R66, R66, -INF , P5 ;  /* 0xff80000042427808 */ /* 0x000fe40002800000 */
[----:B------:R-:W-:-:S02]  /*7e20*/  ISETP.GE.AND P5, PT, R160, R151, PT ;  /* 0x00000097a000720c */ /* 0x000fc40003fa6270 */
[----:B------:R-:W-:Y:S01]  /*7e30*/  FSEL R79, R79, -INF , P3 ;  /* 0xff8000004f4f7808 */ /* 0x000fe20001800000 */
[----:B------:R-:W2:Y:S01]  /*7e40*/  MUFU.EX2 R11, R11 ;  /* 0x0000000b000b7308 */ /* 0x000ea20000000800 */
[----:B------:R-:W-:Y:S02]  /*7e50*/  ISETP.GE.AND P3, PT, R160, R156, PT ;  /* 0x0000009ca000720c */ /* 0x000fe40003f66270 */
[----:B------:R-:W-:Y:S02]  /*7e60*/  FSEL R137, R26, -INF , P4 ;  /* 0xff8000001a897808 */ /* 0x000fe40002000000 */
[----:B------:R-:W-:Y:S01]  /*7e70*/  FSEL R75, R75, -INF , P5 ;  /* 0xff8000004b4b7808 */ /* 0x000fe20002800000 */
[----:B-1----:R-:W-:Y:S01]  /*7e80*/  @!P2 FMUL R24, R24, R24 ;  /* 0x000000181818a220 */ /* 0x002fe20000400000 */
[----:B------:R-:W-:Y:S02]  /*7e90*/  ISETP.GE.AND P5, PT, R160, R155, PT ;  /* 0x0000009ba000720c */ /* 0x000fe40003fa6270 */
[----:B------:R-:W-:-:S02]  /*7ea0*/  FSEL R86, R86, -INF , P3 ;  /* 0xff80000056567808 */ /* 0x000fc40001800000 */
[----:B------:R-:W-:Y:S02]  /*7eb0*/  FMNMX R6, R137, R8, !PT ;  /* 0x0000000889067209 */ /* 0x000fe40007800000 */
[----:B------:R-:W-:Y:S02]  /*7ec0*/  ISETP.GE.AND P3, PT, R160, R157, PT ;  /* 0x0000009da000720c */ /* 0x000fe40003f66270 */
[----:B------:R-:W-:Y:S02]  /*7ed0*/  FSEL R83, R83, -INF , P5 ;  /* 0xff80000053537808 */ /* 0x000fe40002800000 */
[----:B------:R-:W-:Y:S01]  /*7ee0*/  FSETP.GEU.AND P5, PT, R28, -126, PT ;  /* 0xc2fc00001c00780b */ /* 0x000fe20003fae000 */
[----:B--2---:R-:W-:Y:S01]  /*7ef0*/  @!P6 FMUL R11, R11, R11 ;  /* 0x0000000b0b0be220 */ /* 0x004fe20000400000 */
[----:B------:R-:W-:Y:S02]  /*7f00*/  FMNMX R21, R27, R6, !PT ;  /* 0x000000061b157209 */ /* 0x000fe40007800000 */
[----:B------:R-:W-:-:S02]  /*7f10*/  FSEL R87, R87, -INF , P3 ;  /* 0xff80000057577808 */ /* 0x000fc40001800000 */
[----:B------:R-:W-:Y:S02]  /*7f20*/  FSETP.GEU.AND P3, PT, R32, -126, PT ;  /* 0xc2fc00002000780b */ /* 0x000fe40003f6e000 */
[----:B------:R-:W-:Y:S02]  /*7f30*/  FMNMX R6, R30, R21, !PT ;  /* 0x000000151e067209 */ /* 0x000fe40007800000 */
[----:B------:R-:W-:Y:S02]  /*7f40*/  FSETP.GEU.AND P4, PT, R13, -126, PT ;  /* 0xc2fc00000d00780b */ /* 0x000fe40003f8e000 */
[----:B------:R-:W-:Y:S01]  /*7f50*/  FMNMX R21, R31, R6, !PT ;  /* 0x000000061f157209 */ /* 0x000fe20007800000 */
[----:B------:R-:W-:Y:S01]  /*7f60*/  @!P5 FMUL R28, R28, 0.5 ;  /* 0x3f0000001c1cd820 */ /* 0x000fe20000400000 */
[----:B------:R-:W-:Y:S02]  /*7f70*/  FSETP.GEU.AND P2, PT, R15, -126, PT ;  /* 0xc2fc00000f00780b */ /* 0x000fe40003f4e000 */
[----:B------:R-:W-:Y:S01]  /*7f80*/  FMNMX R6, R34, R21, !PT ;  /* 0x0000001522067209 */ /* 0x000fe20007800000 */
[----:B------:R-:W1:Y:S01]  /*7f90*/  MUFU.EX2 R26, R28 ;  /* 0x0000001c001a7308 */ /* 0x000e620000000800 */
[----:B------:R-:W-:Y:S01]  /*7fa0*/  FSETP.GEU.AND P6, PT, R12, -126, PT ;  /* 0xc2fc00000c00780b */ /* 0x000fe20003fce000 */
[----:B------:R-:W-:Y:S01]  /*7fb0*/  @!P3 FMUL R32, R32, 0.5 ;  /* 0x3f0000002020b820 */ /* 0x000fe20000400000 */
[----:B------:R-:W-:Y:S01]  /*7fc0*/  FMNMX R25, R35, R6, !PT ;  /* 0x0000000623197209 */ /* 0x000fe20007800000 */
[----:B------:R-:W-:-:S02]  /*7fd0*/  FFMA R21, R37, UR31, -R20 ;  /* 0x0000001f25157c23 */ /* 0x000fc40008000814 */
[----:B------:R-:W-:Y:S01]  /*7fe0*/  @!P4 FMUL R13, R13, 0.5 ;  /* 0x3f0000000d0dc820 */ /* 0x000fe20000400000 */
[----:B------:R-:W-:Y:S01]  /*7ff0*/  FMNMX R6, R38, R25, !PT ;  /* 0x0000001926067209 */ /* 0x000fe20007800000 */
[----:B------:R-:W2:Y:S02]  /*8000*/  MUFU.EX2 R28, R32 ;  /* 0x00000020001c7308 */ /* 0x000ea40000000800 */
[----:B------:R-:W-:Y:S01]  /*8010*/  @!P2 FMUL R15, R15, 0.5 ;  /* 0x3f0000000f0fa820 */ /* 0x000fe20000400000 */
[----:B------:R-:W-:-:S03]  /*8020*/  FMNMX R25, R39, R6, !PT ;  /* 0x0000000627197209 */ /* 0x000fc60007800000 */
[----:B------:R-:W-:Y:S01]  /*8030*/  @!P6 FMUL R12, R12, 0.5 ;  /* 0x3f0000000c0ce820 */ /* 0x000fe20000400000 */
[----:B------:R-:W-:Y:S01]  /*8040*/  FMNMX R6, R42, R25, !PT ;  /* 0x000000192a067209 */ /* 0x000fe20007800000 */
[----:B------:R-:W3:Y:S01]  /*8050*/  MUFU.EX2 R13, R13 ;  /* 0x0000000d000d7308 */ /* 0x000ee20000000800 */
[----:B------:R-:W-:Y:S01]  /*8060*/  FFMA R25, R41, UR31, -R20 ;  /* 0x0000001f29197c23 */ /* 0x000fe20008000814 */
[----:B-1----:R-:W-:Y:S01]  /*8070*/  @!P5 FMUL R26, R26, R26 ;  /* 0x0000001a1a1ad220 */ /* 0x002fe20000400000 */
[----:B------:R-:W-:Y:S02]  /*8080*/  FMNMX R29, R43, R6, !PT ;  /* 0x000000062b1d7209 */ /* 0x000fe40007800000 */
[----:B------:R-:W-:Y:S02]  /*8090*/  FSETP.GEU.AND P5, PT, R21, -126, PT ;  /* 0xc2fc00001500780b */ /* 0x000fe40003fae000 */
[----:B------:R-:W-:Y:S01]  /*80a0*/  FMNMX R6, R46, R29, !PT ;  /* 0x0000001d2e067209 */ /* 0x000fe20007800000 */
[----:B------:R-:W1:Y:S01]  /*80b0*/  MUFU.EX2 R15, R15 ;  /* 0x0000000f000f7308 */ /* 0x000e620000000800 */
[----:B--2---:R-:W-:Y:S01]  /*80c0*/  @!P3 FMUL R28, R28, R28 ;  /* 0x0000001c1c1cb220 */ /* 0x004fe20000400000 */
[----:B------:R-:W-:-:S02]  /*80d0*/  FSETP.GEU.AND P3, PT, R25, -126, PT ;  /* 0xc2fc00001900780b */ /* 0x000fc40003f6e000 */
[----:B------:R-:W-:-:S04]  /*80e0*/  FMNMX R29, R47, R6, !PT ;  /* 0x000000062f1d7209 */ /* 0x000fc80007800000 */
[----:B------:R-:W2:Y:S01]  /*80f0*/  MUFU.EX2 R12, R12 ;  /* 0x0000000c000c7308 */ /* 0x000ea20000000800 */
[----:B------:R-:W-:Y:S01]  /*8100*/  FMNMX R6, R50, R29, !PT ;  /* 0x0000001d32067209 */ /* 0x000fe20007800000 */
[----:B---3--:R-:W-:Y:S01]  /*8110*/  @!P4 FMUL R13, R13, R13 ;  /* 0x0000000d0d0dc220 */ /* 0x008fe20000400000 */
[----:B------:R-:W-:Y:S01]  /*8120*/  FSETP.GEU.AND P4, PT, R40, -126, PT ;  /* 0xc2fc00002800780b */ /* 0x000fe20003f8e000 */
[----:B------:R-:W-:Y:S01]  /*8130*/  @!P5 FMUL R21, R21, 0.5 ;  /* 0x3f0000001515d820 */ /* 0x000fe20000400000 */
[----:B------:R-:W-:Y:S01]  /*8140*/  FMNMX R33, R51, R6, !PT ;  /* 0x0000000633217209 */ /* 0x000fe20007800000 */
[----:B------:R-:W-:Y:S01]  /*8150*/  FFMA R29, R45, UR31, -R20 ;  /* 0x0000001f2d1d7c23 */ /* 0x000fe20008000814 */
[----:B------:R-:W-:Y:S02]  /*8160*/  @!P3 FMUL R25, R25, 0.5 ;  /* 0x3f0000001919b820 */ /* 0x000fe40000400000 */
[----:B------:R-:W-:Y:S01]  /*8170*/  FMNMX R6, R54, R33, !PT ;  /* 0x0000002136067209 */ /* 0x000fe20007800000 */
[----:B-1----:R-:W-:Y:S01]  /*8180*/  @!P2 FMUL R15, R15, R15 ;  /* 0x0000000f0f0fa220 */ /* 0x002fe20000400000 */
[----:B------:R-:W-:Y:S01]  /*8190*/  FSETP.GEU.AND P2, PT, R14, -126, PT ;  /* 0xc2fc00000e00780b */ /* 0x000fe20003f4e000 */
[----:B------:R-:W1:Y:S01]  /*81a0*/  MUFU.EX2 R21, R21 ;  /* 0x0000001500157308 */ /* 0x000e620000000800 */
[----:B------:R-:W-:-:S03]  /*81b0*/  FMNMX R33, R55, R6, !PT ;  /* 0x0000000637217209 */ /* 0x000fc60007800000 */
[----:B------:R-:W-:Y:S01]  /*81c0*/  @!P4 FMUL R40, R40, 0.5 ;  /* 0x3f0000002828c820 */ /* 0x000fe20000400000 */
[----:B--2---:R-:W-:Y:S01]  /*81d0*/  @!P6 FMUL R12, R12, R12 ;  /* 0x0000000c0c0ce220 */ /* 0x004fe20000400000 */
[----:B------:R-:W-:Y:S02]  /*81e0*/  FSETP.GEU.AND P6, PT, R29, -126, PT ;  /* 0xc2fc00001d00780b */ /* 0x000fe40003fce000 */
[----:B------:R-:W2:Y:S01]  /*81f0*/  MUFU.EX2 R25, R25 ;  /* 0x0000001900197308 */ /* 0x000ea20000000800 */
[----:B------:R-:W-:Y:S01]  /*8200*/  FMNMX R6, R58, R33, !PT ;  /* 0x000000213a067209 */ /* 0x000fe20007800000 */
[----:B------:R-:W-:Y:S02]  /*8210*/  FFMA R33, R49, UR31, -R20 ;  /* 0x0000001f31217c23 */ /* 0x000fe40008000814 */
[----:B------:R-:W-:Y:S01]  /*8220*/  @!P2 FMUL R14, R14, 0.5 ;  /* 0x3f0000000e0ea820 */ /* 0x000fe20000400000 */
[----:B------:R-:W-:-:S03]  /*8230*/  FMNMX R37, R59, R6, !PT ;  /* 0x000000063b257209 */ /* 0x000fc60007800000 */
[----:B------:R3:W4:Y:S01]  /*8240*/  MUFU.EX2 R32, R40 ;  /* 0x0000002800207308 */ /* 0x0007220000000800 */
[----:B------:R-:W-:Y:S01]  /*8250*/  FMNMX R6, R62, R37, !PT ;  /* 0x000000253e067209 */ /* 0x000fe20007800000 */
[--C-:B------:R-:W-:Y:S01]  /*8260*/  FFMA R37, R52, UR31, -R20.reuse ;  /* 0x0000001f34257c23 */ /* 0x100fe20008000814 */
[----:B------:R-:W-:Y:S01]  /*8270*/  @!P6 FMUL R29, R29, 0.5 ;  /* 0x3f0000001d1de820 */ /* 0x000fe20000400000 */
[----:B-1----:R-:W-:Y:S01]  /*8280*/  @!P5 FMUL R21, R21, R21 ;  /* 0x000000151515d220 */ /* 0x002fe20000400000 */
[----:B------:R-:W-:Y:S01]  /*8290*/  FSETP.GEU.AND P5, PT, R36, -126, PT ;  /* 0xc2fc00002400780b */ /* 0x000fe20003fae000 */
[--C-:B------:R-:W-:Y:S01]  /*82a0*/  FFMA R52, R65, UR31, -R20.reuse ;  /* 0x0000001f41347c23 */ /* 0x100fe20008000814 */
[----:B------:R-:W-:Y:S01]  /*82b0*/  FMNMX R41, R63, R6, !PT ;  /* 0x000000063f297209 */ /* 0x000fe20007800000 */
[----:B------:R-:W1:Y:S01]  /*82c0*/  MUFU.EX2 R14, R14 ;  /* 0x0000000e000e7308 */ /* 0x000e620000000800 */
[----:B--2---:R-:W-:Y:S01]  /*82d0*/  @!P3 FMUL R25, R25, R25 ;  /* 0x000000191919b220 */ /* 0x004fe20000400000 */
[----:B------:R-:W-:Y:S01]  /*82e0*/  FSETP.GEU.AND P3, PT, R37, -126, PT ;  /* 0xc2fc00002500780b */ /* 0x000fe20003f6e000 */
[--C-:B---3--:R-:W-:Y:S01]  /*82f0*/  FFMA R40, R53, UR31, -R20.reuse ;  /* 0x0000001f35287c23 */ /* 0x108fe20008000814 */
[----:B------:R-:W-:Y:S01]  /*8300*/  FMNMX R6, R66, R41, !PT ;  /* 0x0000002942067209 */ /* 0x000fe20007800000 */
[--C-:B------:R-:W-:Y:S01]  /*8310*/  FFMA R53, R68, UR31, -R20.reuse ;  /* 0x0000001f44357c23 */ /* 0x100fe20008000814 */
[--C-:B------:R-:W-:Y:S01]  /*8320*/  FFMA R65, R80, UR31, -R20.reuse ;  /* 0x0000001f50417c23 */ /* 0x100fe20008000814 */
[----:B------:R-:W-:Y:S01]  /*8330*/  FFMA R68, R84, UR31, -R20 ;  /* 0x0000001f54447c23 */ /* 0x000fe20008000814 */
[----:B------:R-:W2:Y:S01]  /*8340*/  MUFU.EX2 R29, R29 ;  /* 0x0000001d001d7308 */ /* 0x000ea20000000800 */
[----:B----4-:R-:W-:Y:S01]  /*8350*/  @!P4 FMUL R32, R32, R32 ;  /* 0x000000202020c220 */ /* 0x010fe20000400000 */
[----:B------:R-:W-:Y:S01]  /*8360*/  FSETP.GEU.AND P4, PT, R33, -126, PT ;  /* 0xc2fc00002100780b */ /* 0x000fe20003f8e000 */
[----:B------:R-:W-:Y:S01]  /*8370*/  @!P5 FMUL R36, R36, 0.5 ;  /* 0x3f0000002424d820 */ /* 0x000fe20000400000 */
[----:B------:R-:W-:-:S03]  /*8380*/  FMNMX R41, R67, R6, !PT ;  /* 0x0000000643297209 */ /* 0x000fc60007800000 */
[----:B------:R-:W-:Y:S01]  /*8390*/  @!P3 FMUL R37, R37, 0.5 ;  /* 0x3f0000002525b820 */ /* 0x000fe20000400000 */
[----:B------:R-:W-:Y:S01]  /*83a0*/  FMNMX R6, R70, R41, !PT ;  /* 0x0000002946067209 */ /* 0x000fe20007800000 */
[--C-:B------:R-:W-:Y:S01]  /*83b0*/  FFMA R41, R56, UR31, -R20.reuse ;  /* 0x0000001f38297c23 */ /* 0x100fe20008000814 */
[----:B-1----:R-:W-:Y:S01]  /*83c0*/  @!P2 FMUL R14, R14, R14 ;  /* 0x0000000e0e0ea220 */ /* 0x002fe20000400000 */
[----:B------:R-:W-:Y:S01]  /*83d0*/  FSETP.GEU.AND P2, PT, R40, -126, PT ;  /* 0xc2fc00002800780b */ /* 0x000fe20003f4e000 */
[----:B------:R-:W1:Y:S01]  /*83e0*/  MUFU.EX2 R36, R36 ;  /* 0x0000002400247308 */ /* 0x000e620000000800 */
[----:B------:R-:W-:Y:S01]  /*83f0*/  FMNMX R45, R71, R6, !PT ;  /* 0x00000006472d7209 */ /* 0x000fe20007800000 */
[----:B------:R-:W-:Y:S01]  /*8400*/  FFMA R56, R69, UR31, -R20 ;  /* 0x0000001f45387c23 */ /* 0x000fe20008000814 */
[----:B------:R-:W-:Y:S01]  /*8410*/  @!P4 FMUL R33, R33, 0.5 ;  /* 0x3f0000002121c820 */ /* 0x000fe20000400000 */
[----:B--2---:R-:W-:Y:S01]  /*8420*/  @!P6 FMUL R29, R29, R29 ;  /* 0x0000001d1d1de220 */ /* 0x004fe20000400000 */
[----:B------:R-:W-:-:S03]  /*8430*/  FSETP.GEU.AND P6, PT, R41, -126, PT ;  /* 0xc2fc00002900780b */ /* 0x000fc60003fce000 */
[----:B------:R-:W2:Y:S01]  /*8440*/  MUFU.EX2 R37, R37 ;  /* 0x0000002500257308 */ /* 0x000ea20000000800 */
[----:B------:R-:W-:-:S03]  /*8450*/  FMNMX R6, R74, R45, !PT ;  /* 0x0000002d4a067209 */ /* 0x000fc60007800000 */
[----:B------:R-:W-:Y:S01]  /*8460*/  @!P2 FMUL R40, R40, 0.5 ;  /* 0x3f0000002828a820 */ /* 0x000fe20000400000 */
[----:B------:R-:W-:-:S03]  /*8470*/  FMNMX R45, R75, R6, !PT ;  /* 0x000000064b2d7209 */ /* 0x000fc60007800000 */
[----:B------:R-:W3:Y:S01]  /*8480*/  MUFU.EX2 R33, R33 ;  /* 0x0000002100217308 */ /* 0x000ee20000000800 */
[----:B------:R-:W-:Y:S01]  /*8490*/  FMNMX R6, R78, R45, !PT ;  /* 0x0000002d4e067209 */ /* 0x000fe20007800000 */
[----:B-1----:R-:W-:Y:S01]  /*84a0*/  @!P5 FMUL R36, R36, R36 ;  /* 0x000000242424d220 */ /* 0x002fe20000400000 */
[----:B------:R-:W-:Y:S01]  /*84b0*/  @!P6 FMUL R41, R41, 0.5 ;  /* 0x3f0000002929e820 */ /* 0x000fe20000400000 */
[----:B------:R-:W-:Y:S01]  /*84c0*/  FSETP.GEU.AND P5, PT, R44, -126, PT ;  /* 0xc2fc00002c00780b */ /* 0x000fe20003fae000 */
[--C-:B------:R-:W-:Y:S01]  /*84d0*/  FFMA R45, R60, UR31, -R20.reuse ;  /* 0x0000001f3c2d7c23 */ /* 0x100fe20008000814 */
[----:B------:R-:W-:Y:S01]  /*84e0*/  FMNMX R49, R79, R6, !PT ;  /* 0x000000064f317209 */ /* 0x000fe20007800000 */
[----:B------:R-:W-:Y:S01]  /*84f0*/  FFMA R60, R73, UR31, -R20 ;  /* 0x0000001f493c7c23 */ /* 0x000fe20008000814 */
        /* <DEDUP_REMOVED lines=10> */
[--C-:B------:R-:W-:Y:S01]  /*85a0*/  FFMA R49, R64, UR31, -R20.reuse ;  /* 0x0000001f40317c23 */ /* 0x100fe20008000814 */
[----:B------:R-:W-:Y:S01]  /*85b0*/  @!P3 FMUL R48, R48, 0.5 ;  /* 0x3f0000003030b820 */ /* 0x000fe20000400000 */
[----:B------:R-:W-:Y:S01]  /*85c0*/  FFMA R64, R77, UR31, -R20 ;  /* 0x0000001f4d407c23 */ /* 0x000fe20008000814 */
[----:B-1----:R-:W-:Y:S01]  /*85d0*/  @!P2 FMUL R40, R40, R40 ;  /* 0x000000282828a220 */ /* 0x002fe20000400000 */
[----:B------:R-:W1:Y:S01]  /*85e0*/  MUFU.EX2 R44, R44 ;  /* 0x0000002c002c7308 */ /* 0x000e620000000800 */
[----:B------:R-:W-:-:S02]  /*85f0*/  FSETP.GEU.AND P2, PT, R49, -126, PT ;  /* 0xc2fc00003100780b */ /* 0x000fc40003f4e000 */
[----:B------:R-:W-:-:S03]  /*8600*/  FMNMX R6, R87, R6, !PT ;  /* 0x0000000657067209 */ /* 0x000fc60007800000 */
[----:B------:R-:W-:Y:S01]  /*8610*/  @!P4 FMUL R45, R45, 0.5 ;  /* 0x3f0000002d2dc820 */ /* 0x000fe20000400000 */
[----:B--2---:R-:W-:Y:S01]  /*8620*/  @!P6 FMUL R41, R41, R41 ;  /* 0x000000292929e220 */ /* 0x004fe20000400000 */
[----:B------:R-:W2:Y:S01]  /*8630*/  MUFU.EX2 R48, R48 ;  /* 0x0000003000307308 */ /* 0x000ea20000000800 */
[----:B------:R-:W-:Y:S01]  /*8640*/  FSETP.GEU.AND P6, PT, R52, -126, PT ;  /* 0xc2fc00003400780b */ /* 0x000fe20003fce000 */
[----:B------:R-:W3:Y:S04]  /*8650*/  SHFL.BFLY PT, R61, R6, 0x1, 0x1f ;  /* 0x0c201f00063d7f89 */ /* 0x000ee800000e0000 */
[----:B------:R-:W-:Y:S02]  /*8660*/  @!P2 FMUL R49, R49, 0.5 ;  /* 0x3f0000003131a820 */ /* 0x000fe40000400000 */
[----:B------:R-:W4:Y:S01]  /*8670*/  MUFU.EX2 R45, R45 ;  /* 0x0000002d002d7308 */ /* 0x000f220000000800 */
[----:B-1----:R-:W-:Y:S01]  /*8680*/  @!P5 FMUL R44, R44, R44 ;  /* 0x0000002c2c2cd220 */ /* 0x002fe20000400000 */
[----:B------:R-:W-:-:S04]  /*8690*/  FSETP.GEU.AND P5, PT, R53, -126, PT ;  /* 0xc2fc00003500780b */ /* 0x000fc80003fae000 */
[----:B------:R-:W-:Y:S02]  /*86a0*/  @!P6 FMUL R52, R52, 0.5 ;  /* 0x3f0000003434e820 */ /* 0x000fe40000400000 */
[----:B------:R-:W1:Y:S01]  /*86b0*/  MUFU.EX2 R49, R49 ;  /* 0x0000003100317308 */ /* 0x000e620000000800 */
[----:B--2---:R-:W-:Y:S01]  /*86c0*/  @!P3 FMUL R48, R48, R48 ;  /* 0x000000303030b220 */ /* 0x004fe20000400000 */
[----:B------:R-:W-:-:S05]  /*86d0*/  FSETP.GEU.AND P3, PT, R57, -126, PT ;  /* 0xc2fc00003900780b */ /* 0x000fca0003f6e000 */
[----:B------:R-:W-:Y:S01]  /*86e0*/  @!P5 FMUL R53, R53, 0.5 ;  /* 0x3f0000003535d820 */ /* 0x000fe20000400000 */
[----:B------:R-:W2:Y:S01]  /*86f0*/  MUFU.EX2 R52, R52 ;  /* 0x0000003400347308 */ /* 0x000ea20000000800 */
[----:B----4-:R-:W-:Y:S01]  /*8700*/  @!P4 FMUL R45, R45, R45 ;  /* 0x0000002d2d2dc220 */ /* 0x010fe20000400000 */
[----:B------:R-:W-:Y:S02]  /*8710*/  FSETP.GEU.AND P4, PT, R56, -126, PT ;  /* 0xc2fc00003800780b */ /* 0x000fe40003f8e000 */
[----:B---3--:R-:W-:Y:S01]  /*8720*/  FMNMX R6, R6, R61, !PT ;  /* 0x0000003d06067209 */ /* 0x008fe20007800000 */
[----:B------:R-:W-:Y:S02]  /*8730*/  FFMA R61, R76, UR31, -R20 ;  /* 0x0000001f4c3d7c23 */ /* 0x000fe40008000814 */
[----:B------:R-:W-:Y:S01]  /*8740*/  @!P3 FMUL R57, R57, 0.5 ;  /* 0x3f0000003939b820 */ /* 0x000fe20000400000 */
[----:B------:R-:W3:Y:S01]  /*8750*/  MUFU.EX2 R53, R53 ;  /* 0x0000003500357308 */ /* 0x000ee20000000800 */
[----:B-1----:R-:W-:Y:S01]  /*8760*/  @!P2 FMUL R49, R49, R49 ;  /* 0x000000313131a220 */ /* 0x002fe20000400000 */
[----:B------:R-:W-:Y:S01]  /*8770*/  FSETP.GEU.AND P2, PT, R60, -126, PT ;  /* 0xc2fc00003c00780b */ /* 0x000fe20003f4e000 */
[----:B------:R-:W1:Y:S02]  /*8780*/  SHFL.BFLY PT, R69, R6, 0x2, 0x1f ;  /* 0x0c401f0006457f89 */ /* 0x000e6400000e0000 */
[----:B------:R-:W-:Y:S01]  /*8790*/  FADD R9, R28, R49 ;  /* 0x000000311c097221 */ /* 0x000fe20000000000 */
[----:B------:R-:W-:Y:S01]  /*87a0*/  F2FP.BF16.F32.PACK_AB R28, R15, R28 ;  /* 0x0000001c0f1c723e */ /* 0x000fe200000010ff */
        /* <DEDUP_REMOVED lines=11> */
[----:B------:R-:W-:Y:S02]  /*8860*/  FSETP.GEU.AND P3, PT, R81, -126, PT ;  /* 0xc2fc00005100780b */ /* 0x000fe40003f6e000 */
[----:B-1----:R-:W-:-:S03]  /*8870*/  FMNMX R6, R6, R69, !PT ;  /* 0x0000004506067209 */ /* 0x002fc60007800000 */
[----:B------:R-:W-:Y:S01]  /*8880*/  @!P5 FMUL R64, R64, 0.5 ;  /* 0x3f0000004040d820 */ /* 0x000fe20000400000 */
[----:B------:R-:W1:Y:S01]  /*8890*/  MUFU.EX2 R61, R61 ;  /* 0x0000003d003d7308 */ /* 0x000e620000000800 */
[----:B--2---:R-:W-:Y:S01]  /*88a0*/  @!P4 FMUL R56, R56, R56 ;  /* 0x000000383838c220 */ /* 0x004fe20000400000 */
[----:B------:R-:W-:-:S05]  /*88b0*/  FSETP.GEU.AND P4, PT, R65, -126, PT ;  /* 0xc2fc00004100780b */ /* 0x000fca0003f8e000 */
[----:B------:R-:W-:Y:S01]  /*88c0*/  @!P3 FMUL R81, R81, 0.5 ;  /* 0x3f0000005151b820 */ /* 0x000fe20000400000 */
[----:B------:R-:W2:Y:S01]  /*88d0*/  MUFU.EX2 R64, R64 ;  /* 0x0000004000407308 */ /* 0x000ea20000000800 */
[----:B---3--:R-:W-:Y:S01]  /*88e0*/  @!P2 FMUL R60, R60, R60 ;  /* 0x0000003c3c3ca220 */ /* 0x008fe20000400000 */
[----:B------:R-:W-:-:S04]  /*88f0*/  FSETP.NEU.AND P2, PT, R6, -INF , PT ;  /* 0xff8000000600780b */ /* 0x000fc80003f4d000 */
[----:B------:R-:W-:Y:S01]  /*8900*/  FSEL R73, R6, RZ, P2 ;  /* 0x000000ff06497208 */ /* 0x000fe20001000000 */
[----:B------:R-:W-:Y:S01]  /*8910*/  @!P4 FMUL R65, R65, 0.5 ;  /* 0x3f0000004141c820 */ /* 0x000fe20000400000 */
[----:B------:R-:W3:Y:S01]  /*8920*/  MUFU.EX2 R20, R81 ;  /* 0x0000005100147308 */ /* 0x000ee20000000800 */
[----:B-1----:R-:W-:Y:S01]  /*8930*/  @!P6 FMUL R61, R61, R61 ;  /* 0x0000003d3d3de220 */ /* 0x002fe20000400000 */
[----:B------:R-:W-:Y:S01]  /*8940*/  FSETP.GEU.AND P6, PT, R85, -126, PT ;  /* 0xc2fc00005500780b */ /* 0x000fe20003fce000 */
[----:B------:R-:W-:Y:S01]  /*8950*/  FMUL R144, R73, UR31 ;  /* 0x0000001f49907c20 */ /* 0x000fe20008400000 */
[----:B------:R-:W-:-:S03]  /*8960*/  FSETP.GEU.AND P2, PT, R68, -126, PT ;  /* 0xc2fc00004400780b */ /* 0x000fc60003f4e000 */
[--C-:B------:R-:W-:Y:S01]  /*8970*/  FFMA R30, R30, UR31, -R144.reuse ;  /* 0x0000001f1e1e7c23 */ /* 0x100fe20008000890 */
[----:B------:R-:W1:Y:S01]  /*8980*/  MUFU.EX2 R65, R65 ;  /* 0x0000004100417308 */ /* 0x000e620000000800 */
[--C-:B------:R-:W-:Y:S01]  /*8990*/  FFMA R69, R137, UR31, -R144.reuse ;  /* 0x0000001f89457c23 */ /* 0x100fe20008000890 */
[----:B--2---:R-:W-:Y:S01]  /*89a0*/  @!P5 FMUL R64, R64, R64 ;  /* 0x000000404040d220 */ /* 0x004fe20000400000 */
[--C-:B------:R-:W-:Y:S01]  /*89b0*/  FFMA R72, R27, UR31, -R144.reuse ;  /* 0x0000001f1b487c23 */ /* 0x100fe20008000890 */
[--C-:B------:R-:W-:Y:S01]  /*89c0*/  FFMA R34, R34, UR31, -R144.reuse ;  /* 0x0000001f22227c23 */ /* 0x100fe20008000890 */
[--C-:B------:R-:W-:Y:S01]  /*89d0*/  FFMA R76, R31, UR31, -R144.reuse ;  /* 0x0000001f1f4c7c23 */ /* 0x100fe20008000890 */
[----:B------:R-:W-:Y:S01]  /*89e0*/  FSETP.GEU.AND P5, PT, R69, -126, PT ;  /* 0xc2fc00004500780b */ /* 0x000fe20003fae000 */
[----:B------:R-:W-:Y:S01]  /*89f0*/  @!P6 FMUL R85, R85, 0.5 ;  /* 0x3f0000005555e820 */ /* 0x000fe20000400000 */
[--C-:B------:R-:W-:Y:S01]  /*8a00*/  FFMA R84, R39, UR31, -R144.reuse ;  /* 0x0000001f27547c23 */ /* 0x100fe20008000890 */
[----:B---3--:R-:W-:Y:S01]  /*8a10*/  @!P3 FMUL R20, R20, R20 ;  /* 0x000000141414b220 */ /* 0x008fe20000400000 */
[----:B------:R-:W-:Y:S01]  /*8a20*/  FSETP.GEU.AND P3, PT, R30, -126, PT ;  /* 0xc2fc00001e00780b */ /* 0x000fe20003f6e000 */
[----:B------:R-:W2:Y:S01]  /*8a30*/  MUFU.EX2 R27, R85 ;  /* 0x00000055001b7308 */ /* 0x000ea20000000800 */
[----:B------:R-:W-:Y:S01]  /*8a40*/  @!P2 FMUL R68, R68, 0.5 ;  /* 0x3f0000004444a820 */ /* 0x000fe20000400000 */
[--C-:B------:R-:W-:Y:S01]  /*8a50*/  FFMA R80, R35, UR31, -R144.reuse ;  /* 0x0000001f23507c23 */ /* 0x100fe20008000890 */
[--C-:B------:R-:W-:Y:S01]  /*8a60*/  FFMA R38, R38, UR31, -R144.reuse ;  /* 0x0000001f26267c23 */ /* 0x100fe20008000890 */
[--C-:B------:R-:W-:Y:S01]  /*8a70*/  FFMA R138, R43, UR31, -R144.reuse ;  /* 0x0000001f2b8a7c23 */ /* 0x100fe20008000890 */
[--C-:B------:R-:W-:Y:S01]  /*8a80*/  FFMA R42, R42, UR31, -R144.reuse ;  /* 0x0000001f2a2a7c23 */ /* 0x100fe20008000890 */
[----:B-1----:R-:W-:Y:S01]  /*8a90*/  @!P4 FMUL R65, R65, R65 ;  /* 0x000000414141c220 */ /* 0x002fe20000400000 */
[----:B------:R-:W-:Y:S01]  /*8aa0*/  FSETP.GEU.AND P4, PT, R72, -126, PT ;  /* 0xc2fc00004800780b */ /* 0x000fe20003f8e000 */
[----:B------:R-:W1:Y:S01]  /*8ab0*/  MUFU.EX2 R68, R68 ;  /* 0x0000004400447308 */ /* 0x000e620000000800 */
[----:B------:R-:W-:Y:S01]  /*8ac0*/  @!P5 FMUL R69, R69, 0.5 ;  /* 0x3f0000004545d820 */ /* 0x000fe20000400000 */
[--C-:B------:R-:W-:Y:S01]  /*8ad0*/  FFMA R50, R50, UR31, -R144.reuse ;  /* 0x0000001f32327c23 */ /* 0x100fe20008000890 */
[--C-:B------:R-:W-:Y:S01]  /*8ae0*/  FFMA R46, R46, UR31, -R144.reuse ;  /* 0x0000001f2e2e7c23 */ /* 0x100fe20008000890 */
[----:B------:R-:W-:Y:S01]  /*8af0*/  @!P3 FMUL R30, R30, 0.5 ;  /* 0x3f0000001e1eb820 */ /* 0x000fe20000400000 */
[--C-:B------:R-:W-:Y:S01]  /*8b00*/  FFMA R140, R47, UR31, -R144.reuse ;  /* 0x0000001f2f8c7c23 */ /* 0x100fe20008000890 */
[--C-:B------:R-:W-:Y:S01]  /*8b10*/  FFMA R54, R54, UR31, -R144.reuse ;  /* 0x0000001f36367c23 */ /* 0x100fe20008000890 */
[--C-:B------:R-:W-:Y:S01]  /*8b20*/  FFMA R142, R51, UR31, -R144.reuse ;  /* 0x0000001f338e7c23 */ /* 0x100fe20008000890 */
[----:B------:R3:W4:Y:S01]  /*8b30*/  MUFU.EX2 R31, R30 ;  /* 0x0000001e001f7308 */ /* 0x0007220000000800 */
[----:B--2---:R-:W-:Y:S01]  /*8b40*/  @!P6 FMUL R27, R27, R27 ;  /* 0x0000001b1b1be220 */ /* 0x004fe20000400000 */
[----:B------:R-:W-:Y:S01]  /*8b50*/  FSETP.GEU.AND P6, PT, R34, -126, PT ;  /* 0xc2fc00002200780b */ /* 0x000fe20003fce000 */
[--C-:B------:R-:W-:Y:S01]  /*8b60*/  FFMA R59, R59, UR31, -R144.reuse ;  /* 0x0000001f3b3b7c23 */ /* 0x100fe20008000890 */
[----:B------:R-:W-:Y:S01]  /*8b70*/  @!P4 FMUL R72, R72, 0.5 ;  /* 0x3f0000004848c820 */ /* 0x000fe20000400000 */
[--C-:B------:R-:W-:Y:S01]  /*8b80*/  FFMA R63, R63, UR31, -R144.reuse ;  /* 0x0000001f3f3f7c23 */ /* 0x100fe20008000890 */
[--C-:B------:R-:W-:Y:S01]  /*8b90*/  FFMA R67, R67, UR31, -R144.reuse ;  /* 0x0000001f43437c23 */ /* 0x100fe20008000890 */
[--C-:B------:R-:W-:Y:S01]  /*8ba0*/  FFMA R71, R71, UR31, -R144.reuse ;  /* 0x0000001f47477c23 */ /* 0x100fe20008000890 */
[----:B------:R-:W2:Y:S01]  /*8bb0*/  MUFU.EX2 R69, R69 ;  /* 0x0000004500457308 */ /* 0x000ea20000000800 */
[----:B-1----:R-:W-:Y:S01]  /*8bc0*/  @!P2 FMUL R68, R68, R68 ;  /* 0x000000444444a220 */ /* 0x002fe20000400000 */
[----:B------:R-:W-:Y:S01]  /*8bd0*/  FSETP.GEU.AND P2, PT, R76, -126, PT ;  /* 0xc2fc00004c00780b */ /* 0x000fe20003f4e000 */
[--C-:B---3--:R-:W-:Y:S01]  /*8be0*/  FFMA R30, R55, UR31, -R144.reuse ;  /* 0x0000001f371e7c23 */ /* 0x108fe20008000890 */
[--C-:B------:R-:W-:Y:S01]  /*8bf0*/  FFMA R75, R75, UR31, -R144.reuse ;  /* 0x0000001f4b4b7c23 */ /* 0x100fe20008000890 */
[----:B------:R-:W-:Y:S01]  /*8c00*/  FFMA R87, R87, UR31, -R144 ;  /* 0x0000001f57577c23 */ /* 0x000fe20008000890 */
[----:B------:R-:W-:Y:S01]  /*8c10*/  FADD R137, -R73, R8 ;  /* 0x0000000849897221 */ /* 0x000fe20000000100 */
[----:B------:R-:W-:Y:S01]  /*8c20*/  @!P6 FMUL R34, R34, 0.5 ;  /* 0x3f0000002222e820 */ /* 0x000fe20000400000 */
[----:B------:R-:W1:Y:S01]  /*8c30*/  MUFU.EX2 R72, R72 ;  /* 0x0000004800487308 */ /* 0x000e620000000800 */
[----:B----4-:R-:W-:Y:S01]  /*8c40*/  @!P3 FMUL R31, R31, R31 ;  /* 0x0000001f1f1fb220 */ /* 0x010fe20000400000 */
[----:B------:R-:W-:Y:S01]  /*8c50*/  FSETP.GEU.AND P3, PT, R84, -126, PT ;  /* 0xc2fc00005400780b */ /* 0x000fe20003f6e000 */
[----:B------:R-:W-:Y:S01]  /*8c60*/  FADD R8, R24, R41 ;  /* 0x0000002918087221 */ /* 0x000fe20000000000 */
[----:B------:R-:W-:Y:S01]  /*8c70*/  FADD R73, R32, R57 ;  /* 0x0000003920497221 */ /* 0x000fe20000000000 */
[----:B------:R-:W-:Y:S01]  /*8c80*/  FMUL R137, R137, UR31 ;  /* 0x0000001f89897c20 */ /* 0x000fe20008400000 */
[----:B------:R-:W-:Y:S01]  /*8c90*/  F2FP.BF16.F32.PACK_AB R32, R25, R32 ;  /* 0x000000201920723e */ /* 0x000fe200000010ff */
[----:B------:R-:W-:Y:S01]  /*8ca0*/  @!P2 FMUL R76, R76, 0.5 ;  /* 0x3f0000004c4ca820 */ /* 0x000fe20000400000 */
[----:B------:R3:W4:Y:S01]  /*8cb0*/  MUFU.EX2 R35, R34 ;  /* 0x0000002200237308 */ /* 0x0007220000000800 */
[----:B--2---:R-:W-:Y:S01]  /*8cc0*/  @!P5 FMUL R69, R69, R69 ;  /* 0x000000454545d220 */ /* 0x004fe20000400000 */
[----:B------:R-:W-:-:S02]  /*8cd0*/  FSETP.GEU.AND P5, PT, R80, -126, PT ;  /* 0xc2fc00005000780b */ /* 0x000fc40003fae000 */
[----:B------:R-:W-:-:S03]  /*8ce0*/  F2FP.BF16.F32.PACK_AB R24, R11, R24 ;  /* 0x000000180b18723e */ /* 0x000fc600000010ff */
[----:B------:R-:W-:Y:S01]  /*8cf0*/  @!P3 FMUL R84, R84, 0.5 ;  /* 0x3f0000005454b820 */ /* 0x000fe20000400000 */
[----:B------:R-:W2:Y:S01]  /*8d00*/  MUFU.EX2 R76, R76 ;  /* 0x0000004c004c7308 */ /* 0x000ea20000000800 */
[----:B-1----:R-:W-:Y:S01]  /*8d10*/  @!P4 FMUL R72, R72, R72 ;  /* 0x000000484848c220 */ /* 0x002fe20000400000 */
[----:B------:R-:W-:Y:S01]  /*8d20*/  FSETP.GEU.AND P4, PT, R38, -126, PT ;  /* 0xc2fc00002600780b */ /* 0x000fe20003f8e000 */
[----:B---3--:R-:W-:-:S04]  /*8d30*/  FFMA R34, R58, UR31, -R144 ;  /* 0x0000001f3a227c23 */ /* 0x008fc80008000890 */
[----:B------:R-:W-:Y:S01]  /*8d40*/  @!P5 FMUL R80, R80, 0.5 ;  /* 0x3f0000005050d820 */ /* 0x000fe20000400000 */
[----:B------:R-:W1:Y:S01]  /*8d50*/  MUFU.EX2 R84, R84 ;  /* 0x0000005400547308 */ /* 0x000e620000000800 */
[----:B----4-:R-:W-:Y:S01]  /*8d60*/  @!P6 FMUL R35, R35, R35 ;  /* 0x000000232323e220 */ /* 0x010fe20000400000 */
        /* <DEDUP_REMOVED lines=13> */
[----:B--2---:R-:W-:-:S04]  /*8e40*/  FFMA R38, R62, UR31, -R144 ;  /* 0x0000001f3e267c23 */ /* 0x004fc80008000890 */
[----:B------:R-:W-:Y:S01]  /*8e50*/  @!P3 FMUL R50, R50, 0.5 ;  /* 0x3f0000003232b820 */ /* 0x000fe20000400000 */
[----:B------:R2:W3:Y:S01]  /*8e60*/  MUFU.EX2 R43, R42 ;  /* 0x0000002a002b7308 */ /* 0x0004e20000000800 */
[----:B----4-:R-:W-:Y:S01]  /*8e70*/  @!P4 FMUL R39, R39, R39 ;  /* 0x000000272727c220 */ /* 0x010fe20000400000 */
[----:B------:R-:W-:-:S05]  /*8e80*/  FSETP.GEU.AND P4, PT, R140, -126, PT ;  /* 0xc2fc00008c00780b */ /* 0x000fca0003f8e000 */
[----:B------:R-:W-:Y:S01]  /*8e90*/  @!P5 FMUL R46, R46, 0.5 ;  /* 0x3f0000002e2ed820 */ /* 0x000fe20000400000 */
[----:B------:R4:W5:Y:S01]  /*8ea0*/  MUFU.EX2 R51, R50 ;  /* 0x0000003200337308 */ /* 0x0009620000000800 */
[----:B-1----:R-:W-:Y:S01]  /*8eb0*/  @!P6 FMUL R138, R138, R138 ;  /* 0x0000008a8a8ae220 */ /* 0x002fe20000400000 */
[----:B------:R-:W-:Y:S01]  /*8ec0*/  FSETP.GEU.AND P6, PT, R54, -126, PT ;  /* 0xc2fc00003600780b */ /* 0x000fe20003fce000 */
[----:B--2---:R-:W-:-:S04]  /*8ed0*/  FFMA R42, R78, UR31, -R144 ;  /* 0x0000001f4e2a7c23 */ /* 0x004fc80008000890 */
[----:B------:R-:W-:Y:S01]  /*8ee0*/  @!P4 FMUL R140, R140, 0.5 ;  /* 0x3f0000008c8cc820 */ /* 0x000fe20000400000 */
[----:B------:R1:W2:Y:S01]  /*8ef0*/  MUFU.EX2 R47, R46 ;  /* 0x0000002e002f7308 */ /* 0x0002a20000000800 */
[----:B---3--:R-:W-:Y:S01]  /*8f00*/  @!P2 FMUL R43, R43, R43 ;  /* 0x0000002b2b2ba220 */ /* 0x008fe20000400000 */
[----:B------:R-:W-:Y:S01]  /*8f10*/  FSETP.GEU.AND P2, PT, R142, -126, PT ;  /* 0xc2fc00008e00780b */ /* 0x000fe20003f4e000 */
[----:B----4-:R-:W-:-:S04]  /*8f20*/  FFMA R50, R83, UR31, -R144 ;  /* 0x0000001f53327c23 */ /* 0x010fc80008000890 */
[----:B------:R-:W-:Y:S01]  /*8f30*/  @!P6 FMUL R54, R54, 0.5 ;  /* 0x3f0000003636e820 */ /* 0x000fe20000400000 */
[----:B------:R-:W3:Y:S01]  /*8f40*/  MUFU.EX2 R140, R140 ;  /* 0x0000008c008c7308 */ /* 0x000ee20000000800 */
[----:B-----5:R-:W-:Y:S01]  /*8f50*/  @!P3 FMUL R51, R51, R51 ;  /* 0x000000333333b220 */ /* 0x020fe20000400000 */
[----:B------:R-:W-:Y:S01]  /*8f60*/  FSETP.GEU.AND P3, PT, R59, -126, PT ;  /* 0xc2fc00003b00780b */ /* 0x000fe20003f6e000 */
[----:B-1----:R-:W-:-:S04]  /*8f70*/  FFMA R46, R82, UR31, -R144 ;  /* 0x0000001f522e7c23 */ /* 0x002fc80008000890 */
[----:B------:R-:W-:Y:S01]  /*8f80*/  @!P2 FMUL R142, R142, 0.5 ;  /* 0x3f0000008e8ea820 */ /* 0x000fe20000400000 */
[----:B------:R1:W4:Y:S01]  /*8f90*/  MUFU.EX2 R55, R54 ;  /* 0x0000003600377308 */ /* 0x0003220000000800 */
[----:B--2---:R-:W-:Y:S01]  /*8fa0*/  @!P5 FMUL R47, R47, R47 ;  /* 0x0000002f2f2fd220 */ /* 0x004fe20000400000 */
[----:B------:R-:W-:-:S05]  /*8fb0*/  FSETP.GEU.AND P5, PT, R30, -126, PT ;  /* 0xc2fc00001e00780b */ /* 0x000fca0003fae000 */
[----:B------:R-:W-:Y:S01]  /*8fc0*/  @!P3 FMUL R59, R59, 0.5 ;  /* 0x3f0000003b3bb820 */ /* 0x000fe20000400000 */
[----:B------:R-:W2:Y:S01]  /*8fd0*/  MUFU.EX2 R142, R142 ;  /* 0x0000008e008e7308 */ /* 0x000ea20000000800 */
[----:B---3--:R-:W-:Y:S01]  /*8fe0*/  @!P4 FMUL R140, R140, R140 ;  /* 0x0000008c8c8cc220 */ /* 0x008fe20000400000 */
[----:B------:R-:W-:Y:S01]  /*8ff0*/  FSETP.GEU.AND P4, PT, R34, -126, PT ;  /* 0xc2fc00002200780b */ /* 0x000fe20003f8e000 */
[----:B-1----:R-:W-:-:S04]  /*9000*/  FFMA R54, R86, UR31, -R144 ;  /* 0x0000001f56367c23 */ /* 0x002fc80008000890 */
[----:B------:R-:W-:Y:S01]  /*9010*/  @!P5 FMUL R30, R30, 0.5 ;  /* 0x3f0000001e1ed820 */ /* 0x000fe20000400000 */
[----:B------:R-:W1:Y:S01]  /*9020*/  MUFU.EX2 R59, R59 ;  /* 0x0000003b003b7308 */ /* 0x000e620000000800 */
[----:B----4-:R-:W-:Y:S01]  /*9030*/  @!P6 FMUL R55, R55, R55 ;  /* 0x000000373737e220 */ /* 0x010fe20000400000 */
[----:B------:R-:W-:-:S05]  /*9040*/  FSETP.GEU.AND P6, PT, R63, -126, PT ;  /* 0xc2fc00003f00780b */ /* 0x000fca0003fce000 */
[----:B------:R-:W-:Y:S01]  /*9050*/  @!P4 FMUL R34, R34, 0.5 ;  /* 0x3f0000002222c820 */ /* 0x000fe20000400000 */
[----:B------:R3:W4:Y:S01]  /*9060*/  MUFU.EX2 R58, R30 ;  /* 0x0000001e003a7308 */ /* 0x0007220000000800 */
[----:B--2---:R-:W-:Y:S01]  /*9070*/  @!P2 FMUL R142, R142, R142 ;  /* 0x0000008e8e8ea220 */ /* 0x004fe20000400000 */
[----:B------:R-:W-:-:S05]  /*9080*/  FSETP.GEU.AND P2, PT, R38, -126, PT ;  /* 0xc2fc00002600780b */ /* 0x000fca0003f4e000 */
[----:B------:R-:W-:Y:S01]  /*9090*/  @!P6 FMUL R63, R63, 0.5 ;  /* 0x3f0000003f3fe820 */ /* 0x000fe20000400000 */
[----:B------:R2:W5:Y:S01]  /*90a0*/  MUFU.EX2 R62, R34 ;  /* 0x00000022003e7308 */ /* 0x0005620000000800 */
[----:B---3--:R-:W-:Y:S01]  /*90b0*/  FFMA R30, R66, UR31, -R144 ;  /* 0x0000001f421e7c23 */ /* 0x008fe20008000890 */
[----:B-1----:R-:W-:-:S05]  /*90c0*/  @!P3 FMUL R59, R59, R59 ;  /* 0x0000003b3b3bb220 */ /* 0x002fca0000400000 */
[----:B------:R-:W-:Y:S01]  /*90d0*/  @!P2 FMUL R38, R38, 0.5 ;  /* 0x3f0000002626a820 */ /* 0x000fe20000400000 */
[----:B------:R-:W1:Y:S01]  /*90e0*/  MUFU.EX2 R63, R63 ;  /* 0x0000003f003f7308 */ /* 0x000e620000000800 */
[----:B--2---:R-:W-:Y:S01]  /*90f0*/  FFMA R34, R70, UR31, -R144 ;  /* 0x0000001f46227c23 */ /* 0x004fe20008000890 */
[----:B----4-:R-:W-:Y:S01]  /*9100*/  @!P5 FMUL R58, R58, R58 ;  /* 0x0000003a3a3ad220 */ /* 0x010fe20000400000 */
[----:B------:R-:W-:-:S03]  /*9110*/  FSETP.GEU.AND P5, PT, R30, -126, PT ;  /* 0xc2fc00001e00780b */ /* 0x000fc60003fae000 */
[----:B------:R-:W-:Y:S02]  /*9120*/  FSETP.GEU.AND P3, PT, R34, -126, PT ;  /* 0xc2fc00002200780b */ /* 0x000fe40003f6e000 */
[----:B------:R2:W3:Y:S01]  /*9130*/  MUFU.EX2 R66, R38 ;  /* 0x0000002600427308 */ /* 0x0004e20000000800 */
[----:B-----5:R-:W-:Y:S01]  /*9140*/  @!P4 FMUL R62, R62, R62 ;  /* 0x0000003e3e3ec220 */ /* 0x020fe20000400000 */
[----:B------:R-:W-:-:S06]  /*9150*/  FSETP.GEU.AND P4, PT, R67, -126, PT ;  /* 0xc2fc00004300780b */ /* 0x000fcc0003f8e000 */
[----:B------:R-:W-:Y:S01]  /*9160*/  @!P5 FMUL R30, R30, 0.5 ;  /* 0x3f0000001e1ed820 */ /* 0x000fe20000400000 */
[----:B--2---:R-:W-:Y:S01]  /*9170*/  FFMA R38, R74, UR31, -R144 ;  /* 0x0000001f4a267c23 */ /* 0x004fe20008000890 */
[----:B-1----:R-:W-:Y:S01]  /*9180*/  @!P6 FMUL R63, R63, R63 ;  /* 0x0000003f3f3fe220 */ /* 0x002fe20000400000 */
[----:B------:R-:W-:Y:S01]  /*9190*/  @!P3 FMUL R34, R34, 0.5 ;  /* 0x3f0000002222b820 */ /* 0x000fe20000400000 */
[----:B------:R1:W2:Y:S02]  /*91a0*/  MUFU.EX2 R70, R30 ;  /* 0x0000001e00467308 */ /* 0x0002a40000000800 */
[----:B------:R-:W-:Y:S01]  /*91b0*/  FSETP.GEU.AND P6, PT, R38, -126, PT ;  /* 0xc2fc00002600780b */ /* 0x000fe20003fce000 */
[----:B------:R-:W-:Y:S01]  /*91c0*/  @!P4 FMUL R67, R67, 0.5 ;  /* 0x3f0000004343c820 */ /* 0x000fe20000400000 */
[----:B---3--:R-:W-:Y:S01]  /*91d0*/  @!P2 FMUL R66, R66, R66 ;  /* 0x000000424242a220 */ /* 0x008fe20000400000 */
[----:B------:R-:W-:-:S03]  /*91e0*/  FSETP.GEU.AND P2, PT, R71, -126, PT ;  /* 0xc2fc00004700780b */ /* 0x000fc60003f4e000 */
[----:B------:R3:W4:Y:S01]  /*91f0*/  MUFU.EX2 R74, R34 ;  /* 0x00000022004a7308 */ /* 0x0007220000000800 */
[----:B-1----:R-:W-:Y:S01]  /*9200*/  FADD R30, R36, R65 ;  /* 0x00000041241e7221 */ /* 0x002fe20000000000 */
[----:B------:R-:W-:-:S03]  /*9210*/  F2FP.BF16.F32.PACK_AB R36, R33, R36 ;  /* 0x000000242124723e */ /* 0x000fc600000010ff */
[----:B------:R-:W-:Y:S01]  /*9220*/  FADD R77, R9, R30 ;  /* 0x0000001e094d7221 */ /* 0x000fe20000000000 */
[----:B------:R-:W-:Y:S01]  /*9230*/  FADD R9, R25, R60 ;  /* 0x0000003c19097221 */ /* 0x000fe20000000000 */
[----:B------:R-:W-:Y:S01]  /*9240*/  @!P6 FMUL R38, R38, 0.5 ;  /* 0x3f0000002626e820 */ /* 0x000fe20000400000 */
[----:B------:R-:W1:Y:S01]  /*9250*/  MUFU.EX2 R67, R67 ;  /* 0x0000004300437308 */ /* 0x000e620000000800 */
[----:B--2---:R-:W-:Y:S01]  /*9260*/  @!P5 FMUL R70, R70, R70 ;  /* 0x000000464646d220 */ /* 0x004fe20000400000 */
[----:B------:R-:W-:Y:S01]  /*9270*/  FSETP.GEU.AND P5, PT, R75, -126, PT ;  /* 0xc2fc00004b00780b */ /* 0x000fe20003fae000 */
[----:B------:R-:W-:Y:S01]  /*9280*/  @!P2 FMUL R71, R71, 0.5 ;  /* 0x3f0000004747a820 */ /* 0x000fe20000400000 */
[----:B---3--:R-:W-:Y:S01]  /*9290*/  FFMA R34, R79, UR31, -R144 ;  /* 0x0000001f4f227c23 */ /* 0x008fe20008000890 */
[----:B------:R-:W-:Y:S01]  /*92a0*/  FADD R30, R33, R20 ;  /* 0x00000014211e7221 */ /* 0x000fe20000000000 */
[----:B------:R-:W-:Y:S02]  /*92b0*/  F2FP.BF16.F32.PACK_AB R33, R138, R43 ;  /* 0x0000002b8a21723e */ /* 0x000fe400000010ff */
[----:B------:R2:W3:Y:S01]  /*92c0*/  MUFU.EX2 R78, R38 ;  /* 0x00000026004e7308 */ /* 0x0004e20000000800 */
[----:B----4-:R-:W-:Y:S01]  /*92d0*/  @!P3 FMUL R74, R74, R74 ;  /* 0x0000004a4a4ab220 */ /* 0x010fe20000400000 */
[----:B------:R-:W-:-:S02]  /*92e0*/  FSETP.GEU.AND P3, PT, R46, -126, PT ;  /* 0xc2fc00002e00780b */ /* 0x000fc40003f6e000 */
[----:B------:R-:W-:-:S03]  /*92f0*/  F2FP.BF16.F32.PACK_AB R25, R72, R69 ;  /* 0x000000454819723e */ /* 0x000fc600000010ff */
[----:B------:R-:W-:Y:S01]  /*9300*/  @!P5 FMUL R75, R75, 0.5 ;  /* 0x3f0000004b4bd820 */ /* 0x000fe20000400000 */
[----:B------:R-:W4:Y:S01]  /*9310*/  MUFU.EX2 R71, R71 ;  /* 0x0000004700477308 */ /* 0x000f220000000800 */
[----:B-1----:R-:W-:Y:S01]  /*9320*/  @!P4 FMUL R67, R67, R67 ;  /* 0x000000434343c220 */ /* 0x002fe20000400000 */
[----:B------:R-:W-:Y:S01]  /*9330*/  FSETP.GEU.AND P4, PT, R42, -126, PT ;  /* 0xc2fc00002a00780b */ /* 0x000fe20003f8e000 */
[----:B--2---:R-:W-:Y:S01]  /*9340*/  FADD R38, R8, R73 ;  /* 0x0000004908267221 */ /* 0x004fe20000000000 */
[----:B------:R-:W-:Y:S01]  /*9350*/  FADD R8, R11, R44 ;  /* 0x0000002c0b087221 */ /* 0x000fe20000000000 */
[----:B------:R-:W-:Y:S02]  /*9360*/  FADD R73, R14, R61 ;  /* 0x0000003d0e497221 */ /* 0x000fe40000000000 */
[----:B------:R-:W-:Y:S01]  /*9370*/  @!P3 FMUL R46, R46, 0.5 ;  /* 0x3f0000002e2eb820 */ /* 0x000fe20000400000 */
[----:B------:R1:W2:Y:S01]  /*9380*/  MUFU.EX2 R81, R75 ;  /* 0x0000004b00517308 */ /* 0x0002a20000000800 */
[----:B---3--:R-:W-:Y:S01]  /*9390*/  @!P6 FMUL R78, R78, R78 ;  /* 0x0000004e4e4ee220 */ /* 0x008fe20000400000 */
[----:B------:R-:W-:Y:S01]  /*93a0*/  FSETP.GEU.AND P6, PT, R50, -126, PT ;  /* 0xc2fc00003200780b */ /* 0x000fe20003fce000 */
[----:B------:R-:W-:-:S04]  /*93b0*/  FADD R38, R38, R77 ;  /* 0x0000004d26267221 */ /* 0x000fc80000000000 */
[----:B------:R-:W-:Y:S01]  /*93c0*/  @!P4 FMUL R42, R42, 0.5 ;  /* 0x3f0000002a2ac820 */ /* 0x000fe20000400000 */
[----:B------:R-:W3:Y:S01]  /*93d0*/  MUFU.EX2 R86, R46 ;  /* 0x0000002e00567308 */ /* 0x000ee20000000800 */
[----:B----4-:R-:W-:Y:S01]  /*93e0*/  @!P2 FMUL R71, R71, R71 ;  /* 0x000000474747a220 */ /* 0x010fe20000400000 */
[----:B------:R-:W-:Y:S01]  /*93f0*/  FSETP.GEU.AND P2, PT, R34, -126, PT ;  /* 0xc2fc00002200780b */ /* 0x000fe20003f4e000 */
[----:B-1----:R-:W-:-:S04]  /*9400*/  FADD R75, R40, R27 ;  /* 0x0000001b284b7221 */ /* 0x002fc80000000000 */
        /* <DEDUP_REMOVED lines=8> */
[----:B-1----:R-:W-:Y:S01]  /*9490*/  FADD R42, R8, R9 ;  /* 0x00000009082a7221 */ /* 0x002fe20000000000 */
[----:B------:R-:W-:Y:S01]  /*94a0*/  FADD R9, R15, R52 ;  /* 0x000000340f097221 */ /* 0x000fe20000000000 */
[----:B------:R-:W-:Y:S01]  /*94b0*/  FADD R8, R26, R45 ;  /* 0x0000002d1a087221 */ /* 0x000fe20000000000 */
[----:B------:R-:W-:Y:S01]  /*94c0*/  FADD R77, R51, R86 ;  /* 0x00000056334d7221 */ /* 0x000fe20000000000 */
[----:B------:R-:W-:Y:S01]  /*94d0*/  @!P5 FMUL R54, R54, 0.5 ;  /* 0x3f0000003636d820 */ /* 0x000fe20000400000 */
[----:B------:R1:W3:Y:S01]  /*94e0*/  MUFU.EX2 R83, R34 ;  /* 0x0000002200537308 */ /* 0x0002e20000000800 */
[----:B----4-:R-:W-:Y:S01]  /*94f0*/  @!P4 FMUL R82, R82, R82 ;  /* 0x000000525252c220 */ /* 0x010fe20000400000 */
[----:B------:R-:W-:Y:S01]  /*9500*/  FSETP.GEU.AND P4, PT, R10, -126, PT ;  /* 0xc2fc00000a00780b */ /* 0x000fe20003f8e000 */
[----:B------:R-:W-:Y:S01]  /*9510*/  FADD R79, R9, R30 ;  /* 0x0000001e094f7221 */ /* 0x000fe20000000000 */
[----:B------:R-:W-:Y:S01]  /*9520*/  FADD R46, R8, R73 ;  /* 0x00000049082e7221 */ /* 0x000fe20000000000 */
[----:B------:R-:W-:Y:S01]  /*9530*/  FADD R8, R13, R48 ;  /* 0x000000300d087221 */ /* 0x000fe20000000000 */
[----:B------:R-:W-:Y:S01]  /*9540*/  FADD R73, R29, R64 ;  /* 0x000000401d497221 */ /* 0x000fe20000000000 */
[----:B------:R-:W-:Y:S01]  /*9550*/  @!P3 FMUL R87, R87, 0.5 ;  /* 0x3f0000005757b820 */ /* 0x000fe20000400000 */
[----:B------:R-:W4:Y:S01]  /*9560*/  MUFU.EX2 R144, R54 ;  /* 0x0000003600907308 */ /* 0x000f220000000800 */
[----:B--2---:R-:W-:Y:S01]  /*9570*/  @!P6 FMUL R85, R85, R85 ;  /* 0x000000555555e220 */ /* 0x004fe20000400000 */
[----:B------:R-:W-:Y:S01]  /*9580*/  FSETP.GEU.AND P6, PT, R137, -126, PT ;  /* 0xc2fc00008900780b */ /* 0x000fe20003fce000 */
[----:B------:R-:W-:Y:S01]  /*9590*/  FADD R30, R21, R56 ;  /* 0x00000038151e7221 */ /* 0x000fe20000000000 */
[----:B------:R-:W-:Y:S01]  /*95a0*/  FADD R8, R8, R73 ;  /* 0x0000004908087221 */ /* 0x000fe20000000000 */
[----:B------:R-:W-:Y:S01]  /*95b0*/  FADD R9, R12, R53 ;  /* 0x000000350c097221 */ /* 0x000fe20000000000 */
[----:B-1----:R-:W-:Y:S01]  /*95c0*/  FADD R34, R37, R68 ;  /* 0x0000004425227221 */ /* 0x002fe20000000000 */
[----:B------:R-:W-:Y:S01]  /*95d0*/  FADD R75, R30, R75 ;  /* 0x0000004b1e4b7221 */ /* 0x000fe20000000000 */
[----:B------:R-:W1:Y:S01]  /*95e0*/  MUFU.EX2 R87, R87 ;  /* 0x0000005700577308 */ /* 0x000e620000000800 */
        /* <DEDUP_REMOVED lines=9> */
[----:B------:R-:W-:Y:S01]  /*9680*/  FADD R8, R72, R59 ;  /* 0x0000003b48087221 */ /* 0x000fe20000000000 */
[----:B------:R-:W-:Y:S01]  /*9690*/  FADD R73, R138, R81 ;  /* 0x000000518a497221 */ /* 0x000fe20000000000 */
[----:B------:R-:W-:Y:S01]  /*96a0*/  FADD R34, R80, R67 ;  /* 0x0000004350227221 */ /* 0x000fe20000000000 */
[----:B------:R-:W-:Y:S01]  /*96b0*/  FADD R79, R142, R85 ;  /* 0x000000558e4f7221 */ /* 0x000fe20000000000 */
[----:B---3--:R-:W-:Y:S01]  /*96c0*/  @!P2 FMUL R83, R83, R83 ;  /* 0x000000535353a220 */ /* 0x008fe20000400000 */
[----:B----4-:R-:W-:Y:S01]  /*96d0*/  @!P5 FMUL R144, R144, R144 ;  /* 0x000000909090d220 */ /* 0x010fe20000400000 */
[----:B------:R-:W-:Y:S01]  /*96e0*/  FADD R9, R46, R9 ;  /* 0x000000092e097221 */ /* 0x000fe20000000000 */
[----:B-1----:R-:W-:Y:S01]  /*96f0*/  @!P3 FMUL R87, R87, R87 ;  /* 0x000000575757b220 */ /* 0x002fe20000400000 */
[----:B------:R-:W-:Y:S01]  /*9700*/  FADD R141, R30, R77 ;  /* 0x0000004d1e8d7221 */ /* 0x000fe20000000000 */
[----:B------:R-:W-:Y:S01]  /*9710*/  FADD R54, R8, R73 ;  /* 0x0000004908367221 */ /* 0x000fe20000000000 */
[----:B------:R-:W-:Y:S01]  /*9720*/  FADD R143, R34, R79 ;  /* 0x0000004f228f7221 */ /* 0x000fe20000000000 */
[----:B------:R-:W1:Y:S01]  /*9730*/  MUFU.EX2 R137, R137 ;  /* 0x0000008900897308 */ /* 0x000e620000000800 */
[----:B------:R-:W-:Y:S01]  /*9740*/  FADD R8, R31, R66 ;  /* 0x000000421f087221 */ /* 0x000fe20000000000 */
[----:B------:R-:W-:Y:S01]  /*9750*/  FADD R73, R47, R82 ;  /* 0x000000522f497221 */ /* 0x000fe20000000000 */
[----:B------:R-:W-:Y:S01]  /*9760*/  FADD R34, R39, R74 ;  /* 0x0000004a27227221 */ /* 0x000fe20000000000 */
        /* <DEDUP_REMOVED lines=64> */
[----:B------:R-:W-:Y:S01]  /*9b70*/  F2FP.BF16.F32.PACK_AB R30, R21, R12 ;  /* 0x0000000c151e723e */ /* 0x000fe200000010ff */
[----:B------:R-:W-:Y:S01]  /*9b80*/  FMUL R91, R91, R137 ;  /* 0x000000895b5b7220 */ /* 0x000fe20000400000 */
[----:B------:R-:W-:Y:S01]  /*9b90*/  F2FP.BF16.F32.PACK_AB R48, R60, R57 ;  /* 0x000000393c30723e */ /* 0x000fe200000010ff */
[----:B------:R-:W-:Y:S01]  /*9ba0*/  FMUL R94, R94, R137 ;  /* 0x000000895e5e7220 */ /* 0x000fe20000400000 */
[----:B------:R-:W-:Y:S01]  /*9bb0*/  F2FP.BF16.F32.PACK_AB R50, R64, R61 ;  /* 0x0000003d4032723e */ /* 0x000fe200000010ff */
        /* <DEDUP_REMOVED lines=30> */
[----:B-12---:R-:W-:Y:S06]  /*9da0*/  @!P0 BRA `(.L_x_41) ;  /* 0x0000000000048947 */ /* 0x006fec0003800000 */
[----:B------:R-:W-:Y:S01]  /*9db0*/  BPT.TRAP 0x1 ;  /* 0x000000040000795c */ /* 0x000fe20000300000 */
.L_x_41:
[----:B------:R-:W-:Y:S05]  /*9dc0*/  @P2 BRA `(.L_x_42) ;  /* 0x0000000000082947 */ /* 0x000fea0003800000 */
[----:B------:R-:W1:Y:S02]  /*9dd0*/  SYNCS.PHASECHK.TRANS64.TRYWAIT P2, [UR6+0x28400], R8 ;  /* 0x02840008ff0075a7 */ /* 0x000e640008040146 */
[----:B-1----:R-:W-:Y:S05]  /*9de0*/  @!P2 BRA `(.L_x_43) ;  /* 0x0000003c0080a947 */ /* 0x002fea0003800000 */
.L_x_42:
        /* <DEDUP_REMOVED lines=44> */
.L_x_44:
[----:B------:R-:W-:-:S04]  /*a0b0*/  ULEA UR6, UR30, UR39, 0x3 ;  /* 0x000000271e067291 */ /* 0x000fc8000f8e183f */
[----:B------:R-:W-:-:S04]  /*a0c0*/  UIADD3 UR6, UR6, 0x28428, URZ ;  /* 0x0002842806067890 */ /* 0x000fc8000fffe03f */
[----:B------:R-:W-:-:S09]  /*a0d0*/  UPRMT UR6, URZ, 0x654, UR6 ;  /* 0x000006543f067896 */ /* 0x000fd20008000006 */
[----:B------:R-:W-:Y:S01]  /*a0e0*/  SYNCS.ARRIVE.TRANS64.RED.A1T0 RZ, [UR6], RZ ;  /* 0x000000ffffff79a7 */ /* 0x000fe20008100406 */
[----:B------:R-:W-:Y:S05]  /*a0f0*/  @P1 BRA `(.L_x_45) ;  /* 0x0000000000041947 */ /* 0x000fea0003800000 */
[----:B------:R-:W-:Y:S01]  /*a100*/  BPT.TRAP 0x1 ;  /* 0x000000040000795c */ /* 0x000fe20000300000 */
.L_x_45:
[----:B------:R-:W-:-:S04]  /*a110*/  UIADD3 UR30, UR30, 0x1, URZ ;  /* 0x000000011e1e7890 */ /* 0x000fc8000fffe03f */
[----:B------:R-:W-:-:S04]  /*a120*/  UISETP.NE.AND UP0, UPT, UR30, 0x5, UPT ;  /* 0x000000051e00788c */ /* 0x000fc8000bf05270 */
[----:B------:R-:W-:Y:S01]  /*a130*/  USEL UR30, UR30, URZ, UP0 ;  /* 0x0000003f1e1e7287 */ /* 0x000fe20008000000 */
[----:B------:R-:W-:Y:S11]  /*a140*/  @!P0 BRA `(.L_x_46) ;  /* 0x0000000000048947 */ /* 0x000ff60003800000 */
[----:B------:R-:W-:Y:S01]  /*a150*/  BPT.TRAP 0x1 ;  /* 0x000000040000795c */ /* 0x000fe20000300000 */
.L_x_46:
[----:B------:R-:W-:-:S04]  /*a160*/  ULEA UR6, UR30, UR39, 0x3 ;  /* 0x000000271e067291 */ /* 0x000fc8000f8e183f */
[----:B------:R-:W-:-:S04]  /*a170*/  UIADD3 UR6, UR6, 0x28428, URZ ;  /* 0x0002842806067890 */ /* 0x000fc8000fffe03f */
[----:B------:R-:W-:-:S09]  /*a180*/  UPRMT UR6, URZ, 0x654, UR6 ;  /* 0x000006543f067896 */ /* 0x000fd20008000006 */
[----:B------:R-:W-:Y:S01]  /*a190*/  SYNCS.ARRIVE.TRANS64.RED.A1T0 RZ, [UR6], RZ ;  /* 0x000000ffffff79a7 */ /* 0x000fe20008100406 */
[----:B------:R-:W-:Y:S05]  /*a1a0*/  @P1 BRA `(.L_x_47) ;  /* 0x0000000000041947 */ /* 0x000fea0003800000 */
[----:B------:R-:W-:Y:S01]  /*a1b0*/  BPT.TRAP 0x1 ;  /* 0x000000040000795c */ /* 0x000fe20000300000 */
.L_x_47:
[----:B------:R-:W-:Y:S01]  /*a1c0*/  UIADD3 UR10, UR10, 0x1, URZ ;  /* 0x000000010a0a7890 */ /* 0x000fe2000fffe03f */
[C---:B------:R-:W-:Y:S01]  /*a1d0*/  ISETP.GT.AND P2, PT, R7.reuse, 0x1, PT ;  /* 0x000000010700780c */ /* 0x040fe20003f44270 */
[----:B------:R-:W-:Y:S01]  /*a1e0*/  UIADD3 UR30, UR30, 0x1, URZ ;  /* 0x000000011e1e7890 */ /* 0x000fe2000fffe03f */
[----:B------:R-:W-:Y:S01]  /*a1f0*/  VIADD R7, R7, 0xffffffff ;  /* 0xffffffff07077836 */ /* 0x000fe20000000000 */
[----:B------:R-:W-:Y:S01]  /*a200*/  UISETP.NE.AND UP1, UPT, UR10, 0x5, UPT ;  /* 0x000000050a00788c */ /* 0x000fe2000bf25270 */
[----:B------:R-:W-:Y:S01]  /*a210*/  IADD3 R5, R5, 0x80, RZ ;  /* 0x0000008005057810 */ /* 0x000fe20007ffe0ff */
[----:B------:R-:W-:Y:S01]  /*a220*/  UISETP.NE.AND UP0, UPT, UR30, 0x5, UPT ;  /* 0x000000051e00788c */ /* 0x000fe2000bf05270 */
[----:B-1----:R-:W-:Y:S01]  /*a230*/  IMAD.MOV.U32 R9, RZ, RZ, R4 ;  /* 0x000000ffff097224 */ /* 0x002fe200078e0004 */
[----:B------:R-:W-:Y:S01]  /*a240*/  USEL UR6, URZ, 0x1, UP1 ;  /* 0x000000013f067887 */ /* 0x000fe20008800000 */
[----:B------:R-:W-:Y:S01]  /*a250*/  MOV R8, R6 ;  /* 0x0000000600087202 */ /* 0x000fe20000000f00 */
[----:B------:R-:W-:-:S02]  /*a260*/  USEL UR30, UR30, URZ, UP0 ;  /* 0x0000003f1e1e7287 */ /* 0x000fc40008000000 */
[----:B------:R-:W-:Y:S02]  /*a270*/  USEL UR38, UR10, URZ, UP1 ;  /* 0x0000003f0a267287 */ /* 0x000fe40008800000 */
[----:B------:R-:W-:Y:S01]  /*a280*/  LOP3.LUT R19, R19, UR6, RZ, 0x3c, !PT ;  /* 0x0000000613137c12 */ /* 0x000fe2000f8e3cff */
[----:B------:R-:W-:Y:S09]  /*a290*/  @P2 BRA `(.L_x_48) ;  /* 0xffffffc800e02947 */ /* 0x000ff2000383ffff */
.L_x_37:
[----:B------:R-:W-:-:S04]  /*a2a0*/  ULOP3.LUT UR4, UR47, 0x1, URZ, 0xfc, !UPT ;  /* 0x000000012f047892 */ /* 0x000fc8000f8efc3f */
[----:B------:R-:W-:-:S06]  /*a2b0*/  UISETP.NE.AND UP0, UPT, UR4, 0x3, UPT ;  /* 0x000000030400788c */ /* 0x000fcc000bf05270 */
[----:B------:R-:W-:-:S13]  /*a2c0*/  PLOP3.LUT P2, PT, PT, PT, UP0, 0x80, 0x0 ;  /* 0x000000000000781c */ /* 0x000fda0003f4f008 */
[----:B------:R-:W-:Y:S05]  /*a2d0*/  @!P2 BRA `(.L_x_49) ;  /* 0x000000000004a947 */ /* 0x000fea0003800000 */
[----:B------:R-:W-:Y:S01]  /*a2e0*/  BPT.TRAP 0x1 ;  /* 0x000000040000795c */ /* 0x000fe20000300000 */
.L_x_49:
[----:B------:R-:W-:Y:S02]  /*a2f0*/  UISETP.GT.U32.AND UP0, UPT, UR47, 0x1, UPT ;  /* 0x000000012f00788c */ /* 0x000fe4000bf04070 */
[----:B------:R-:W-:-:S04]  /*a300*/  ULEA UR4, UR44, UR39, 0x3 ;  /* 0x000000272c047291 */ /* 0x000fc8000f8e183f */
[----:B------:R-:W-:Y:S01]  /*a310*/  UIADD3 UR4, UR4, 0x28460, URZ ;  /* 0x0002846004047890 */ /* 0x000fe2000fffe03f */
[----:B------:R-:W-:-:S03]  /*a320*/  PLOP3.LUT P2, PT, PT, PT, UP0, 0x80, 0x0 ;  /* 0x000000000000781c */ /* 0x000fc60003f4f008 */
[----:B------:R-:W-:-:S09]  /*a330*/  UPRMT UR4, URZ, 0x654, UR4 ;  /* 0x000006543f047896 */ /* 0x000fd20008000004 */
[----:B------:R-:W-:Y:S01]  /*a340*/  SYNCS.ARRIVE.TRANS64.RED.A1T0 RZ, [UR4], RZ ;  /* 0x000000ffffff79a7 */ /* 0x000fe20008100404 */
[----:B------:R-:W-:Y:S05]  /*a350*/  @P2 BRA `(.L_x_50) ;  /* 0x0000000000042947 */ /* 0x000fea0003800000 */
[----:B------:R-:W-:Y:S01]  /*a360*/  BPT.TRAP 0x1 ;  /* 0x000000040000795c */ /* 0x000fe20000300000 */
.L_x_50:
[----:B------:R-:W-:Y:S05]  /*a370*/  @!P0 BRA `(.L_x_51) ;  /* 0x0000000000048947 */ /* 0x000fea0003800000 */
[----:B------:R-:W-:Y:S01]  /*a380*/  BPT.TRAP 0x1 ;  /* 0x000000040000795c */ /* 0x000fe20000300000 */
.L_x_51:
[----:B------:R-:W-:-:S04]  /*a390*/  ULEA UR30, UR30, UR39, 0x3 ;  /* 0x000000271e1e7291 */ /* 0x000fc8000f8e183f */
[----:B------:R-:W-:-:S04]  /*a3a0*/  UIADD3 UR30, UR30, 0x28428, URZ ;  /* 0x000284281e1e7890 */ /* 0x000fc8000fffe03f */
[----:B------:R-:W-:-:S09]  /*a3b0*/  UPRMT UR30, URZ, 0x654, UR30 ;  /* 0x000006543f1e7896 */ /* 0x000fd2000800001e */
[----:B------:R-:W-:Y:S01]  /*a3c0*/  SYNCS.ARRIVE.TRANS64.RED.A1T0 RZ, [UR30], RZ ;  /* 0x000000ffffff79a7 */ /* 0x000fe2000810041e */
[----:B------:R-:W-:Y:S05]  /*a3d0*/  @P1 BRA `(.L_x_52) ;  /* 0x0000000000041947 */ /* 0x000fea0003800000 */
[----:B------:R-:W-:Y:S01]  /*a3e0*/  BPT.TRAP 0x1 ;  /* 0x000000040000795c */ /* 0x000fe20000300000 */
.L_x_52:
[----:B------:R-:W1:Y:S01]  /*a3f0*/  SHFL.BFLY PT, R8, R3, 0x1, 0x1f ;  /* 0x0c201f0003087f89 */ /* 0x000e6200000e0000 */
[----:B------:R-:W-:Y:S01]  /*a400*/  BSSY B0, `(.L_x_53) ;  /* 0x0000023000007945 */ /* 0x000fe20003800000 */
[----:B------:R-:W-:Y:S01]  /*a410*/  MOV R10, 0x3f800000 ;  /* 0x3f800000000a7802 */ /* 0x000fe20000000f00 */
[----:B------:R-:W-:Y:S01]  /*a420*/  IMAD.MOV.U32 R9, RZ, RZ, 0x3f800000 ;  /* 0x3f800000ff097424 */ /* 0x000fe200078e00ff */
[----:B------:R-:W2:Y:S01]  /*a430*/  SHFL.BFLY PT, R5, R0, 0x1, 0x1f ;  /* 0x0c201f0000057f89 */ /* 0x000ea200000e0000 */
[----:B------:R-:W-:Y:S01]  /*a440*/  MOV R11, 0x7f800000 ;  /* 0x7f800000000b7802 */ /* 0x000fe20000000f00 */
[----:B-1----:R-:W-:Y:S01]  /*a450*/  FADD R8, R8, R3 ;  /* 0x0000000308087221 */ /* 0x002fe20000000000 */
[----:B--2---:R-:W-:-:S04]  /*a460*/  FADD R15, R5, R0 ;  /* 0x00000000050f7221 */ /* 0x004fc80000000000 */
[----:B------:R-:W1:Y:S04]  /*a470*/  SHFL.BFLY PT, R7, R8, 0x2, 0x1f ;  /* 0x0c401f0008077f89 */ /* 0x000e6800000e0000 */
[----:B------:R-:W2:Y:S01]  /*a480*/  SHFL.BFLY PT, R20, R15, 0x2, 0x1f ;  /* 0x0c401f000f147f89 */ /* 0x000ea200000e0000 */
[C---:B-1----:R-:W-:Y:S01]  /*a490*/  FSETP.NE.AND P0, PT, R8.reuse, -R7, PT ;  /* 0x800000070800720b */ /* 0x042fe20003f05000 */
[----:B------:R-:W-:Y:S01]  /*a4a0*/  FADD R3, R8, R7 ;  /* 0x0000000708037221 */ /* 0x000fe20000000000 */
[----:B------:R-:W-:Y:S02]  /*a4b0*/  IMAD.MOV.U32 R7, RZ, RZ, 0x7f800000 ;  /* 0x7f800000ff077424 */ /* 0x000fe400078e00ff */
[----:B--2---:R-:W-:-:S09]  /*a4c0*/  FADD R5, R15, R20 ;  /* 0x000000140f057221 */ /* 0x004fd20000000000 */
[----:B------:R-:W-:Y:S05]  /*a4d0*/  @!P0 BRA `(.L_x_54) ;  /* 0x0000000000548947 */ /* 0x000fea0003800000 */
[----:B------:R-:W-:Y:S01]  /*a4e0*/  VIADD R0, R3, 0x1800000 ;  /* 0x0180000003007836 */ /* 0x000fe20000000000 */
[----:B------:R-:W-:Y:S04]  /*a4f0*/  BSSY B1, `(.L_x_55) ;  /* 0x000000c000017945 */ /* 0x000fe80003800000 */
[----:B------:R-:W-:-:S04]  /*a500*/  LOP3.LUT R0, R0, 0x7f800000, RZ, 0xc0, !PT ;  /* 0x7f80000000007812 */ /* 0x000fc800078ec0ff */
[----:B------:R-:W-:-:S13]  /*a510*/  ISETP.GT.U32.AND P0, PT, R0, 0x1ffffff, PT ;  /* 0x01ffffff0000780c */ /* 0x000fda0003f04070 */
[----:B------:R-:W-:Y:S05]  /*a520*/  @P0 BRA `(.L_x_56) ;  /* 0x0000000000100947 */ /* 0x000fea0003800000 */
[----:B------:R-:W-:-:S07]  /*a530*/  MOV R14, 0xa550 ;  /* 0x0000a550000e7802 */ /* 0x000fce0000000f00 */
[----:B------:R-:W-:Y:S05]  /*a540*/  CALL.REL.NOINC `($__internal_0_$__cuda_sm20_rcp_rn_f32_slowpath) ;  /* 0x0000003800b87944 */ /* 0x000fea0003c00000 */
[----:B------:R-:W-:Y:S01]  /*a550*/  MOV R9, R0 ;  /* 0x0000000000097202 */ /* 0x000fe20000000f00 */
[----:B------:R-:W-:Y:S06]  /*a560*/  BRA `(.L_x_57) ;  /* 0x0000000000107947 */ /* 0x000fec0003800000 */
.L_x_56:
[----:B------:R-:W1:Y:S02]  /*a570*/  MUFU.RCP R0, R3 ;  /* 0x0000000300007308 */ /* 0x000e640000001000 */
[----:B-1----:R-:W-:-:S04]  /*a580*/  FFMA R8, R3, R0, -1 ;  /* 0xbf80000003087423 */ /* 0x002fc80000000000 */
[----:B------:R-:W-:-:S04]  /*a590*/  FADD.FTZ R9, -R8, -RZ ;  /* 0x800000ff08097221 */ /* 0x000fc80000010100 */
[----:B------:R-:W-:-:S07]  /*a5a0*/  FFMA R9, R0, R9, R0 ;  /* 0x0000000900097223 */ /* 0x000fce0000000000 */
.L_x_57:
[----:B------:R-:W-:Y:S05]  /*a5b0*/  BSYNC B1 ;  /* 0x0000000000017941 */ /* 0x000fea0003800000 */
.L_x_55:
[----:B------:R-:W-:Y:S01]  /*a5c0*/  FSETP.GEU.AND P0, PT, |R3|, 1.175494350822287508e-38, PT ;  /* 0x008000000300780b */ /* 0x000fe20003f0e200 */
[----:B------:R-:W-:-:S12]  /*a5d0*/  ULDC UR4, c[0x0][0x600] ;  /* 0x0001800000047ab9 */ /* 0x000fd80000000800 */
[----:B------:R-:W-:-:S04]  /*a5e0*/  @!P0 FMUL R3, R3, 16777216 ;  /* 0x4b80000003038820 */ /* 0x000fc80000400000 */
[----:B------:R-:W1:Y:S02]  /*a5f0*/  MUFU.LG2 R0, R3 ;  /* 0x0000000300007308 */ /* 0x000e640000000c00 */
[----:B-1----:R-:W-:-:S04]  /*a600*/  @!P0 FADD R0, R0, -24 ;  /* 0xc1c0000000008421 */ /* 0x002fc80000000000 */
[----:B------:R-:W-:-:S04]  /*a610*/  FMUL R11, R0, 0.69314718246459960938 ;  /* 0x3f317218000b7820 */ /* 0x000fc80000400000 */
[----:B------:R-:W-:-:S07]  /*a620*/  FFMA R11, R4, UR4, R11 ;  /* 0x00000004040b7c23 */ /* 0x000fce000800000b */
.L_x_54:
[----:B------:R-:W-:Y:S05]  /*a630*/  BSYNC B0 ;  /* 0x0000000000007941 */ /* 0x000fea0003800000 */
.L_x_53:
[----:B------:R-:W-:Y:S01]  /*a640*/  FSETP.NE.AND P0, PT, R15, -R20, PT ;  /* 0x800000140f00720b */ /* 0x000fe20003f05000 */
[----:B------:R-:W-:Y:S01]  /*a650*/  ULDC UR4, c[0x0][0x608] ;  /* 0x0001820000047ab9 */ /* 0x000fe20000000800 */
[----:B------:R-:W-:Y:S01]  /*a660*/  BSSY B0, `(.L_x_58) ;  /* 0x0000031000007945 */ /* 0x000fe20003800000 */
[----:B------:R-:W-:-:S04]  /*a670*/  FMUL R9, R9, UR4 ;  /* 0x0000000409097c20 */ /* 0x000fc80008400000 */
        /* <DEDUP_REMOVED lines=24> */
[----:B------:R-:W-:Y:S06]  /*a800*/  @!P0 BRA `(.L_x_59) ;  /* 0x0000000000588947 */ /* 0x000fec0003800000 */
[----:B------:R-:W-:Y:S01]  /*a810*/  VIADD R0, R5, 0x1800000 ;  /* 0x0180000005007836 */ /* 0x000fe20000000000 */
[----:B------:R-:W-:Y:S04]  /*a820*/  BSSY B1, `(.L_x_60) ;  /* 0x000000d000017945 */ /* 0x000fe80003800000 */
[----:B------:R-:W-:-:S04]  /*a830*/  LOP3.LUT R0, R0, 0x7f800000, RZ, 0xc0, !PT ;  /* 0x7f80000000007812 */ /* 0x000fc800078ec0ff */
[----:B------:R-:W-:-:S13]  /*a840*/  ISETP.GT.U32.AND P0, PT, R0, 0x1ffffff, PT ;  /* 0x01ffffff0000780c */ /* 0x000fda0003f04070 */
[----:B------:R-:W-:Y:S05]  /*a850*/  @P0 BRA `(.L_x_61) ;  /* 0x0000000000140947 */ /* 0x000fea0003800000 */
[----:B------:R-:W-:Y:S02]  /*a860*/  MOV R3, R5 ;  /* 0x0000000500037202 */ /* 0x000fe40000000f00 */
[----:B------:R-:W-:-:S07]  /*a870*/  MOV R14, 0xa890 ;  /* 0x0000a890000e7802 */ /* 0x000fce0000000f00 */
[----:B------:R-:W-:Y:S05]  /*a880*/  CALL.REL.NOINC `($__internal_0_$__cuda_sm20_rcp_rn_f32_slowpath) ;  /* 0x0000003400e87944 */ /* 0x000fea0003c00000 */
[----:B------:R-:W-:Y:S01]  /*a890*/  IMAD.MOV.U32 R10, RZ, RZ, R0 ;  /* 0x000000ffff0a7224 */ /* 0x000fe200078e0000 */
[----:B------:R-:W-:Y:S06]  /*a8a0*/  BRA `(.L_x_62) ;  /* 0x0000000000107947 */ /* 0x000fec0003800000 */
.L_x_61:
[----:B------:R-:W1:Y:S02]  /*a8b0*/  MUFU.RCP R10, R5 ;  /* 0x00000005000a7308 */ /* 0x000e640000001000 */
[----:B-1----:R-:W-:-:S04]  /*a8c0*/  FFMA R0, R5, R10, -1 ;  /* 0xbf80000005007423 */ /* 0x002fc8000000000a */
[----:B------:R-:W-:-:S04]  /*a8d0*/  FADD.FTZ R3, -R0, -RZ ;  /* 0x800000ff00037221 */ /* 0x000fc80000010100 */
[----:B------:R-:W-:-:S07]  /*a8e0*/  FFMA R10, R10, R3, R10 ;  /* 0x000000030a0a7223 */ /* 0x000fce000000000a */
.L_x_62:
[----:B------:R-:W-:Y:S05]  /*a8f0*/  BSYNC B1 ;  /* 0x0000000000017941 */ /* 0x000fea0003800000 */
.L_x_60:
[----:B------:R-:W-:Y:S01]  /*a900*/  FSETP.GEU.AND P0, PT, |R5|, 1.175494350822287508e-38, PT ;  /* 0x008000000500780b */ /* 0x000fe20003f0e200 */
[----:B------:R-:W-:-:S12]  /*a910*/  ULDC UR4, c[0x0][0x600] ;  /* 0x0001800000047ab9 */ /* 0x000fd80000000800 */
[----:B------:R-:W-:-:S04]  /*a920*/  @!P0 FMUL R5, R5, 16777216 ;  /* 0x4b80000005058820 */ /* 0x000fc80000400000 */
[----:B------:R-:W1:Y:S02]  /*a930*/  MUFU.LG2 R0, R5 ;  /* 0x0000000500007308 */ /* 0x000e640000000c00 */
[----:B-1----:R-:W-:-:S04]  /*a940*/  @!P0 FADD R0, R0, -24 ;  /* 0xc1c0000000008421 */ /* 0x002fc80000000000 */
[----:B------:R-:W-:-:S04]  /*a950*/  FMUL R7, R0, 0.69314718246459960938 ;  /* 0x3f31721800077820 */ /* 0x000fc80000400000 */
[----:B------:R-:W-:-:S07]  /*a960*/  FFMA R7, R6, UR4, R7 ;  /* 0x0000000406077c23 */ /* 0x000fce0008000007 */
.L_x_59:
[----:B------:R-:W-:Y:S05]  /*a970*/  BSYNC B0 ;  /* 0x0000000000007941 */ /* 0x000fea0003800000 */
.L_x_58:
[----:B------:R-:W-:Y:S01]  /*a980*/  SHF.L.U32 R0, R22, 0x1f, RZ ;  /* 0x0000001f16007819 */ /* 0x000fe200000006ff */
[----:B------:R-:W-:Y:S01]  /*a990*/  UISETP.NE.AND UP0, UPT, UR49, 0x1, UPT ;  /* 0x000000013100788c */ /* 0x000fe2000bf05270 */
[----:B------:R-:W-:Y:S01]  /*a9a0*/  LOP3.LUT P0, RZ, R2, 0x3, RZ, 0xc0, !PT ;  /* 0x0000000302ff7812 */ /* 0x000fe2000780c0ff */
[----:B------:R-:W-:Y:S01]  /*a9b0*/  UISETP.NE.AND UP1, UPT, UR49, 0x2, UPT ;  /* 0x000000023100788c */ /* 0x000fe2000bf25270 */
[----:B------:R-:W1:Y:S01]  /*a9c0*/  SYNCS.PHASECHK.TRANS64.TRYWAIT P1, [UR28+0x8], R0 ;  /* 0x00000800ff0075a7 */ /* 0x000e62000802015c */
[----:B------:R-:W-:Y:S02]  /*a9d0*/  ULDC UR4, c[0x0][0x608] ;  /* 0x0001820000047ab9 */ /* 0x000fe40000000800 */
[----:B------:R-:W-:-:S05]  /*a9e0*/  FMUL R10, R10, UR4 ;  /* 0x000000040a0a7c20 */ /* 0x000fca0008400000 */
[----:B------:R-:W-:Y:S02]  /*a9f0*/  @!UP0 ULOP3.LUT UP2, URZ, UR44, 0x2, URZ, 0xc0, !UPT ;  /* 0x000000022c3f8892 */ /* 0x000fe4000f84c03f */
[----:B------:R-:W-:Y:S02]  /*aa00*/  @!UP0 ULOP3.LUT UR44, UR44, 0x1, URZ, 0xc0, !UPT ;  /* 0x000000012c2c8892 */ /* 0x000fe4000f8ec03f */
[----:B------:R-:W-:Y:S02]  /*aa10*/  @!UP0 USEL UR5, URZ, 0x1, UP2 ;  /* 0x000000013f058887 */ /* 0x000fe40009000000 */
[----:B------:R-:W-:Y:S02]  /*aa20*/  @!UP1 UIADD3 UR6, UR44, 0x1, URZ ;  /* 0x000000012c069890 */ /* 0x000fe4000fffe03f */
[----:B------:R-:W-:Y:S02]  /*aa30*/  @!UP0 ULOP3.LUT UR37, UR37, UR5, URZ, 0x3c, !UPT ;  /* 0x0000000525258292 */ /* 0x000fe4000f8e3c3f */
[----:B------:R-:W-:-:S02]  /*aa40*/  @!UP1 UISETP.GT.U32.AND UP2, UPT, UR6, 0x1, UPT ;  /* 0x000000010600988c */ /* 0x000fc4000bf44070 */
[----:B------:R-:W-:Y:S02]  /*aa50*/  @!UP1 ULOP3.LUT UR44, UR44, 0x1, URZ, 0xc, !UPT ;  /* 0x000000012c2c9892 */ /* 0x000fe4000f8e0c3f */
[----:B------:R-:W-:-:S04]  /*aa60*/  @!UP1 USEL UR5, URZ, 0x1, !UP2 ;  /* 0x000000013f059887 */ /* 0x000fc8000d000000 */
[----:B------:R-:W-:Y:S01]  /*aa70*/  @!UP1 ULOP3.LUT UR37, UR37, UR5, URZ, 0x3c, !UPT ;  /* 0x0000000525259292 */ /* 0x000fe2000f8e3c3f */
[----:B-1----:R-:W-:Y:S11]  /*aa80*/  @!P1 BRA `(.L_x_63) ;  /* 0x0000003000709947 */ /* 0x002ff60003800000 */
.L_x_130:
[----:B------:R-:W-:Y:S04]  /*aa90*/  BSSY B0, `(.L_x_64) ;  /* 0x000001b000007945 */ /* 0x000fe80003800000 */
[----:B------:R-:W-:Y:S05]  /*aaa0*/  @P0 BRA `(.L_x_65) ;  /* 0x0000000000640947 */ /* 0x000fea0003800000 */
[----:B------:R-:W2:Y:S01]  /*aab0*/  LDC.64 R8, c[0x0][0x688] ;  /* 0x0001a200ff087b82 */ /* 0x000ea20000000a00 */
[----:B-1----:R-:W-:Y:S01]  /*aac0*/  LOP3.LUT R0, R2, 0x60, RZ, 0xc0, !PT ;  /* 0x0000006002007812 */ /* 0x002fe200078ec0ff */
[----:B------:R-:W-:Y:S01]  /*aad0*/  UIADD3 UR4, -UR43, URZ, URZ ;  /* 0x0000003f2b047290 */ /* 0x000fe2000fffe13f */
[----:B------:R-:W-:Y:S01]  /*aae0*/  SHF.R.U32.HI R4, RZ, 0x2, R2 ;  /* 0x00000002ff047819 */ /* 0x000fe20000011602 */
[----:B------:R-:W-:Y:S01]  /*aaf0*/  ULDC UR5, c[0x0][0xa10] ;  /* 0x0002840000057ab9 */ /* 0x000fe20000000800 */
[----:B------:R-:W-:Y:S01]  /*ab00*/  SHF.R.U32.HI R0, RZ, 0x5, R0 ;  /* 0x00000005ff007819 */ /* 0x000fe20000011600 */
[----:B------:R-:W-:Y:S01]  /*ab10*/  UIMAD UR4, UR5, UR4, UR42 ;  /* 0x00000004050472a4 */ /* 0x000fe2000f8e022a */
[----:B------:R-:W-:Y:S02]  /*ab20*/  LOP3.LUT R4, R4, 0x7, RZ, 0xc0, !PT ;  /* 0x0000000704047812 */ /* 0x000fe400078ec0ff */
[----:B------:R-:W-:Y:S01]  /*ab30*/  SHF.L.U32 R3, R18, 0x6, RZ ;  /* 0x0000000612037819 */ /* 0x000fe200000006ff */
[----:B------:R-:W-:-:S05]  /*ab40*/  IMAD.SHL.U32 R5, R0, 0x10, RZ ;  /* 0x0000001000057824 */ /* 0x000fca00078e00ff */
[----:B------:R-:W-:-:S04]  /*ab50*/  LOP3.LUT R4, R5, 0xfffffff0, R4, 0xe2, !PT ;  /* 0xfffffff005047812 */ /* 0x000fc800078ee204 */
[----:B------:R-:W-:Y:S01]  /*ab60*/  IADD3 R5, R3, R4, RZ ;  /* 0x0000000403057210 */ /* 0x000fe20007ffe0ff */
[----:B--2---:R-:W-:Y:S01]  /*ab70*/  IMAD R0, R8, UR4, R3 ;  /* 0x0000000408007c24 */ /* 0x004fe2000f8e0203 */
[----:B------:R-:W-:-:S03]  /*ab80*/  ULDC UR4, c[0x0][0x288] ;  /* 0x0000a20000047ab9 */ /* 0x000fc60000000800 */
[C---:B------:R-:W-:Y:S01]  /*ab90*/  VIADD R6, R5.reuse, 0x8 ;  /* 0x0000000805067836 */ /* 0x040fe20000000000 */
[----:B------:R-:W-:Y:S01]  /*aba0*/  ISETP.GE.U32.AND P0, PT, R5, UR4, PT ;  /* 0x0000000405007c0c */ /* 0x000fe2000bf06070 */
[----:B------:R-:W-:-:S03]  /*abb0*/  IMAD R3, R9, UR36, R0 ;  /* 0x0000002409037c24 */ /* 0x000fc6000f8e0200 */
[----:B------:R-:W-:Y:S01]  /*abc0*/  ISETP.GE.U32.AND P1, PT, R6, UR4, PT ;  /* 0x0000000406007c0c */ /* 0x000fe2000bf26070 */
[----:B------:R-:W-:Y:S01]  /*abd0*/  ULDC.64 UR4, c[0x0][0x680] ;  /* 0x0001a00000047ab9 */ /* 0x000fe20000000a00 */
[----:B------:R-:W-:-:S04]  /*abe0*/  IADD3 R0, P2, R4, R3, RZ ;  /* 0x0000000304007210 */ /* 0x000fc80007f5e0ff */
[----:B------:R-:W-:Y:S02]  /*abf0*/  LEA.HI.X.SX32 R3, R3, RZ, 0x1, P2 ;  /* 0x000000ff03037211 */ /* 0x000fe400010f0eff */
[----:B------:R-:W-:-:S04]  /*ac00*/  LEA R4, P2, R0, UR4, 0x2 ;  /* 0x0000000400047c11 */ /* 0x000fc8000f8410ff */
[----:B------:R-:W-:-:S05]  /*ac10*/  LEA.HI.X R5, R0, UR5, R3, 0x2, P2 ;  /* 0x0000000500057c11 */ /* 0x000fca00090f1403 */
[----:B------:R2:W-:Y:S04]  /*ac20*/  @!P0 STG.E desc[UR52][R4.64], R11 ;  /* 0x0000000b04008986 */ /* 0x0005e8000c101934 */
[----:B------:R2:W-:Y:S02]  /*ac30*/  @!P1 STG.E desc[UR52][R4.64+0x20], R7 ;  /* 0x0000200704009986 */ /* 0x0005e4000c101934 */
.L_x_65:
[----:B------:R-:W-:Y:S05]  /*ac40*/  BSYNC B0 ;  /* 0x0000000000007941 */ /* 0x000fea0003800000 */
.L_x_64:
[----:B------:R-:W-:Y:S01]  /*ac50*/  ULDC.64 UR4, c[0x0][0x730] ;  /* 0x0001cc0000047ab9 */ /* 0x000fe20000000a00 */
[-C--:B------:R-:W-:Y:S01]  /*ac60*/  FMUL R90, R90, R10.reuse ;  /* 0x0000000a5a5a7220 */ /* 0x080fe20000400000 */
[----:B------:R-:W-:Y:S01]  /*ac70*/  ISETP.NE.U32.AND P0, PT, RZ, UR4, PT ;  /* 0x00000004ff007c0c */ /* 0x000fe2000bf05070 */
[-C--:B------:R-:W-:Y:S01]  /*ac80*/  FMUL R91, R91, R10.reuse ;  /* 0x0000000a5b5b7220 */ /* 0x080fe20000400000 */
[-C--:B------:R-:W-:Y:S01]  /*ac90*/  FMUL R94, R94, R10.reuse ;  /* 0x0000000a5e5e7220 */ /* 0x080fe20000400000 */
[-C--:B------:R-:W-:Y:S01]  /*aca0*/  FMUL R95, R95, R10.reuse ;  /* 0x0000000a5f5f7220 */ /* 0x080fe20000400000 */
[----:B------:R-:W-:Y:S01]  /*acb0*/  ISETP.NE.AND.EX P0, PT, RZ, UR5, PT, P0 ;  /* 0x00000005ff007c0c */ /* 0x000fe2000bf05300 */
        /* <DEDUP_REMOVED lines=20> */
[----:B------:R-:W-:Y:S06]  /*ae00*/  @P0 BRA `(.L_x_66) ;  /* 0x0000000000240947 */ /* 0x000fec0003800000 */
[----:B------:R-:W-:Y:S02]  /*ae10*/  ULDC.64 UR4, c[0x0][0x728] ;  /* 0x0001ca0000047ab9 */ /* 0x000fe40000000a00 */
[----:B------:R-:W-:-:S04]  /*ae20*/  ISETP.NE.U32.AND P0, PT, RZ, UR4, PT ;  /* 0x00000004ff007c0c */ /* 0x000fc8000bf05070 */
[----:B------:R-:W-:-:S13]  /*ae30*/  ISETP.NE.AND.EX P0, PT, RZ, UR5, PT, P0 ;  /* 0x00000005ff007c0c */ /* 0x000fda000bf05300 */
[----:B------:R-:W-:Y:S05]  /*ae40*/  @!P0 BRA `(.L_x_67) ;  /* 0x00000000000c8947 */ /* 0x000fea0003800000 */
[----:B--2---:R-:W2:Y:S02]  /*ae50*/  LDC.64 R4, c[0x0][0x728] ;  /* 0x0001ca00ff047b82 */ /* 0x004ea40000000a00 */
[----:B--2---:R3:W5:Y:S01]  /*ae60*/  LDG.E R16, desc[UR52][R4.64] ;  /* 0x0000003404107981 */ /* 0x004762000c1e1900 */
[----:B------:R-:W-:Y:S05]  /*ae70*/  BRA `(.L_x_66) ;  /* 0x0000000000087947 */ /* 0x000fea0003800000 */
.L_x_67:
[----:B------:R-:W-:Y:S02]  /*ae80*/  ULDC UR4, c[0x0][0x720] ;  /* 0x0001c80000047ab9 */ /* 0x000fe40000000800 */
[----:B------:R-:W-:-:S07]  /*ae90*/  MOV R16, UR4 ;  /* 0x0000000400107c02 */ /* 0x000fce0008000f00 */
.L_x_66:
[----:B-1----:R-:W-:-:S04]  /*aea0*/  MOV R0, RZ ;  /* 0x000000ff00007202 */ /* 0x002fc80000000f00 */
[----:B------:R-:W-:-:S13]  /*aeb0*/  LOP3.LUT P0, RZ, R0, 0x1bf, RZ, 0xc0, !PT ;  /* 0x000001bf00ff7812 */ /* 0x000fda000780c0ff */
[----:B------:R-:W-:Y:S05]  /*aec0*/  @!P0 BRA `(.L_x_68) ;  /* 0x0000000000408947 */ /* 0x000fea0003800000 */
[----:B------:R-:W-:Y:S01]  /*aed0*/  MOV R0, 0x0 ;  /* 0x0000000000007802 */ /* 0x000fe20000000f00 */
[----:B------:R-:W-:Y:S01]  /*aee0*/  ULDC.64 UR4, c[0x4][0x70] ;  /* 0x01001c0000047ab9 */ /* 0x000fe20000000a00 */
[----:B------:R-:W-:Y:S01]  /*aef0*/  ULDC.64 UR6, c[0x4][0x8] ;  /* 0x0100020000067ab9 */ /* 0x000fe20000000a00 */
[----:B--23--:R-:W-:Y:S01]  /*af00*/  IMAD.U32 R4, RZ, RZ, UR4 ;  /* 0x00000004ff047e24 */ /* 0x00cfe2000f8e00ff */
[----:B------:R1:W2:Y:S01]  /*af10*/  LDC.64 R14, c[0x4][R0] ;  /* 0x01000000000e7b82 */ /* 0x0002a20000000a00 */
[----:B------:R-:W-:Y:S01]  /*af20*/  MOV R5, UR5 ;  /* 0x0000000500057c02 */ /* 0x000fe20008000f00 */
[----:B------:R-:W-:Y:S01]  /*af30*/  ULDC.64 UR4, c[0x4][0x78] ;  /* 0x01001e0000047ab9 */ /* 0x000fe20000000a00 */
[----:B------:R-:W-:Y:S01]  /*af40*/  IMAD.U32 R10, RZ, RZ, UR6 ;  /* 0x00000006ff0a7e24 */ /* 0x000fe2000f8e00ff */
[----:B------:R-:W-:Y:S01]  /*af50*/  MOV R7, UR5 ;  /* 0x0000000500077c02 */ /* 0x000fe20008000f00 */
[----:B------:R-:W-:Y:S01]  /*af60*/  IMAD.U32 R6, RZ, RZ, UR4 ;  /* 0x00000004ff067e24 */ /* 0x000fe2000f8e00ff */
[----:B------:R-:W-:Y:S01]  /*af70*/  MOV R11, UR7 ;  /* 0x00000007000b7c02 */ /* 0x000fe20008000f00 */
[----:B------:R-:W-:Y:S01]  /*af80*/  IMAD.MOV.U32 R8, RZ, RZ, 0x70 ;  /* 0x00000070ff087424 */ /* 0x000fe200078e00ff */
[----:B------:R-:W-:Y:S01]  /*af90*/  MOV R12, 0x1 ;  /* 0x00000001000c7802 */ /* 0x000fe20000000f00 */
[----:B-1----:R-:W-:-:S07]  /*afa0*/  IMAD.MOV.U32 R13, RZ, RZ, RZ ;  /* 0x000000ffff0d7224 */ /* 0x002fce00078e00ff */
[----:B------:R-:W-:-:S07]  /*afb0*/  LEPC R20, `(.L_x_68) ;  /* 0x000000001014794e */ /* 0x000fce0000000000 */
[----:B--2--5:R-:W-:Y:S05]  /*afc0*/  CALL.ABS.NOINC R14 ;  /* 0x000000000e007343 */ /* 0x024fea0003c00000 */
.L_x_68:
[----:B------:R-:W-:Y:S01]  /*afd0*/  MOV R24, UR39 ;  /* 0x0000002700187c02 */ /* 0x000fe20008000f00 */
[----:B------:R-:W-:-:S04]  /*afe0*/  IMAD.U32 R3, RZ, RZ, UR49 ;  /* 0x00000031ff037e24 */ /* 0x000fc8000f8e00ff */
[----:B------:R-:W-:-:S05]  /*aff0*/  IMAD R24, R3, 0x2200, R24 ;  /* 0x0000220003187824 */ /* 0x000fca00078e0218 */
[----:B------:R-:W-:-:S04]  /*b000*/  IADD3 R25, R24, 0x21e00, RZ ;  /* 0x00021e0018197810 */ /* 0x000fc80007ffe0ff */
        /* <DEDUP_REMOVED lines=18> */
.L_x_69:
[C---:B------:R-:W-:Y:S01]  /*b130*/  SHF.L.U32 R0, R2.reuse, 0x4, RZ ;  /* 0x0000000402007819 */ /* 0x040fe200000006ff */
[----:B------:R-:W-:Y:S01]  /*b140*/  IMAD.SHL.U32 R3, R2, 0x20, RZ ;  /* 0x0000002002037824 */ /* 0x000fe200078e00ff */
[----:B------:R-:W-:Y:S01]  /*b150*/  ULDC.64 UR4, c[0x0][0x730] ;  /* 0x0001cc0000047ab9 */ /* 0x000fe20000000a00 */
[----:B--23--:R-:W-:Y:S02]  /*b160*/  SHF.R.U32.HI R5, RZ, 0x1, R2 ;  /* 0x00000001ff057819 */ /* 0x00cfe40000011602 */
[----:B------:R-:W-:Y:S02]  /*b170*/  LOP3.LUT R0, R0, 0x600, RZ, 0xc0, !PT ;  /* 0x0000060000007812 */ /* 0x000fe400078ec0ff */
[----:B------:R-:W-:Y:S02]  /*b180*/  LOP3.LUT R4, R3, 0xc0, RZ, 0xc0, !PT ;  /* 0x000000c003047812 */ /* 0x000fe400078ec0ff */
[--C-:B------:R-:W-:Y:S02]  /*b190*/  LOP3.LUT R0, R0, 0x20, R3.reuse, 0xf8, !PT ;  /* 0x0000002000007812 */ /* 0x100fe400078ef803 */
[----:B------:R-:W-:Y:S01]  /*b1a0*/  ISETP.NE.U32.AND P0, PT, RZ, UR4, PT ;  /* 0x00000004ff007c0c */ /* 0x000fe2000bf05070 */
[----:B------:R-:W-:Y:S01]  /*b1b0*/  ULDC UR4, c[0x0][0x720] ;  /* 0x0001c80000047ab9 */ /* 0x000fe20000000800 */
[----:B------:R-:W-:-:S02]  /*b1c0*/  LOP3.LUT R3, R0, 0x100, R3, 0xf8, !PT ;  /* 0x0000010000037812 */ /* 0x000fc400078ef803 */
[----:B------:R-:W-:Y:S02]  /*b1d0*/  LOP3.LUT R0, R2, 0x7f, RZ, 0xc0, !PT ;  /* 0x0000007f02007812 */ /* 0x000fe400078ec0ff */
[----:B------:R-:W-:Y:S02]  /*b1e0*/  ISETP.NE.AND.EX P0, PT, RZ, UR5, PT, P0 ;  /* 0x00000005ff007c0c */ /* 0x000fe4000bf05300 */
[----:B------:R-:W-:Y:S01]  /*b1f0*/  LOP3.LUT R4, R4, 0x8, R5, 0xf8, !PT ;  /* 0x0000000804047812 */ /* 0x000fe200078ef805 */
[----:B------:R-:W-:Y:S01]  /*b200*/  VIADD R0, R0, 0x1f ;  /* 0x0000001f00007836 */ /* 0x000fe20000000000 */
[----:B------:R-:W-:Y:S02]  /*b210*/  SHF.L.U32 R5, R2, 0x2, RZ ;  /* 0x0000000202057819 */ /* 0x000fe400000006ff */
[----:B-----5:R-:W-:Y:S02]  /*b220*/  FSEL R58, R16, UR4, !P0 ;  /* 0x00000004103a7c08 */ /* 0x020fe4000c000000 */
[----:B------:R-:W-:-:S02]  /*b230*/  ISETP.GT.U32.AND P1, PT, R0, 0x3e, PT ;  /* 0x0000003e0000780c */ /* 0x000fc40003f24070 */
[----:B------:R-:W-:Y:S01]  /*b240*/  LOP3.LUT R4, R4, 0x18, R5, 0x78, !PT ;  /* 0x0000001804047812 */ /* 0x000fe200078e7805 */
[-C--:B------:R-:W-:Y:S01]  /*b250*/  FMUL R5, R90, R58.reuse ;  /* 0x0000003a5a057220 */ /* 0x080fe20000400000 */
[-C--:B------:R-:W-:Y:S01]  /*b260*/  FMUL R0, R91, R58.reuse ;  /* 0x0000003a5b007220 */ /* 0x080fe20000400000 */
[-C--:B------:R-:W-:Y:S01]  /*b270*/  FMUL R6, R92, R58.reuse ;  /* 0x0000003a5c067220 */ /* 0x080fe20000400000 */
[-C--:B------:R-:W-:Y:S01]  /*b280*/  FMUL R7, R93, R58.reuse ;  /* 0x0000003a5d077220 */ /* 0x080fe20000400000 */
[-C--:B------:R-:W-:Y:S01]  /*b290*/  FMUL R8, R94, R58.reuse ;  /* 0x0000003a5e087220 */ /* 0x080fe20000400000 */
[----:B------:R-:W-:Y:S01]  /*b2a0*/  FMUL R9, R95, R58 ;  /* 0x0000003a5f097220 */ /* 0x000fe20000400000 */
[----:B------:R-:W-:Y:S01]  /*b2b0*/  LOP3.LUT R26, R3, R4, RZ, 0xfc, !PT ;  /* 0x00000004031a7212 */ /* 0x000fe200078efcff */
        /* <DEDUP_REMOVED lines=10> */
[----:B------:R-:W-:Y:S01]  /*b360*/  F2FP.BF16.F32.PACK_AB R5, R0, R5 ;  /* 0x000000050005723e */ /* 0x000fe200000010ff */
[----:B------:R-:W-:Y:S01]  /*b370*/  IMAD R25, R26, 0x2, R25 ;  /* 0x000000021a197824 */ /* 0x000fe200078e0219 */
[----:B------:R-:W-:Y:S01]  /*b380*/  LOP3.LUT P0, RZ, R2, 0x4, RZ, 0xc0, !PT ;  /* 0x0000000402ff7812 */ /* 0x000fe2000780c0ff */
[-C--:B------:R-:W-:Y:S01]  /*b390*/  FMUL R27, R27, R58.reuse ;  /* 0x0000003a1b1b7220 */ /* 0x080fe20000400000 */
[----:B------:R-:W-:Y:S01]  /*b3a0*/  MOV R0, 0x20 ;  /* 0x0000002000007802 */ /* 0x000fe20000000f00 */
        /* <DEDUP_REMOVED lines=38> */
[----:B------:R-:W-:Y:S02]  /*b610*/  SEL R0, R0, 0xffffffe0, !P0 ;  /* 0xffffffe000007807 */ /* 0x000fe40004000000 */
[----:B------:R-:W-:Y:S01]  /*b620*/  LEA R26, R26, R24, 0x1 ;  /* 0x000000181a1a7211 */ /* 0x000fe200078e08ff */
[----:B------:R-:W-:Y:S06]  /*b630*/  @P1 BRA `(.L_x_70) ;  /* 0x0000000000041947 */ /* 0x000fec0003800000 */
[----:B------:R-:W-:-:S04]  /*b640*/  DEPBAR.LE SB0, 0x1 ;  /* 0x000080400000791a */ /* 0x000fc80000000000 */
.L_x_70:
[----:B------:R-:W-:Y:S05]  /*b650*/  WARPSYNC.ALL ;  /* 0x0000000000007948 */ /* 0x000fea0003800000 */
[----:B------:R-:W-:Y:S01]  /*b660*/  BAR.SYNC.DEFER_BLOCKING 0x1, 0x80 ;  /* 0x0042000000007b1d */ /* 0x000fe20000010000 */
[----:B------:R-:W-:Y:S01]  /*b670*/  IMAD.IADD R3, R25, 0x1, R0 ;  /* 0x0000000119037824 */ /* 0x000fe200078e0200 */
[----:B------:R-:W-:Y:S02]  /*b680*/  F2FP.BF16.F32.PACK_AB R29, R29, R30 ;  /* 0x0000001e1d1d723e */ /* 0x000fe400000010ff */
[----:B------:R-:W-:Y:S02]  /*b690*/  F2FP.BF16.F32.PACK_AB R37, R37, R38 ;  /* 0x000000262525723e */ /* 0x000fe400000010ff */
[----:B------:R-:W-:Y:S01]  /*b6a0*/  BSSY B0, `(.L_x_71) ;  /* 0x000001f000007945 */ /* 0x000fe20003800000 */
[----:B------:R-:W-:-:S02]  /*b6b0*/  F2FP.BF16.F32.PACK_AB R30, R31, R32 ;  /* 0x000000201f1e723e */ /* 0x000fc400000010ff */
[----:B------:R-:W-:Y:S02]  /*b6c0*/  F2FP.BF16.F32.PACK_AB R38, R39, R40 ;  /* 0x000000282726723e */ /* 0x000fe400000010ff */
[----:B------:R-:W-:Y:S02]  /*b6d0*/  F2FP.BF16.F32.PACK_AB R28, R27, R28 ;  /* 0x0000001c1b1c723e */ /* 0x000fe400000010ff */
[----:B------:R-:W-:Y:S02]  /*b6e0*/  F2FP.BF16.F32.PACK_AB R31, R33, R34 ;  /* 0x00000022211f723e */ /* 0x000fe400000010ff */
[----:B------:R-:W-:Y:S02]  /*b6f0*/  F2FP.BF16.F32.PACK_AB R36, R35, R36 ;  /* 0x000000242324723e */ /* 0x000fe400000010ff */
[----:B------:R-:W-:Y:S02]  /*b700*/  F2FP.BF16.F32.PACK_AB R39, R41, R42 ;  /* 0x0000002a2927723e */ /* 0x000fe400000010ff */
[----:B------:R-:W-:Y:S01]  /*b710*/  IADD3 R0, R0, 0x1000, R25 ;  /* 0x0000100000007810 */ /* 0x000fe20007ffe019 */
[----:B------:R1:W-:Y:S04]  /*b720*/  STSM.16.M88.4 [R26+0x21e00], R4 ;  /* 0x021e00041a007844 */ /* 0x0003e80000000200 */
[----:B------:R1:W-:Y:S01]  /*b730*/  STSM.16.M88.4 [R3], R8 ;  /* 0x0000000803007844 */ /* 0x0003e20000000200 */
[----:B------:R-:W-:Y:S01]  /*b740*/  @!PT LDS RZ, [RZ] ;  /* 0x00000000fffff984 */ /* 0x000fe20000000800 */
[----:B------:R-:W-:Y:S01]  /*b750*/  @!PT LDS RZ, [RZ] ;  /* 0x00000000fffff984 */ /* 0x000fe20000000800 */
[----:B------:R-:W-:Y:S01]  /*b760*/  @!PT LDS RZ, [RZ] ;  /* 0x00000000fffff984 */ /* 0x000fe20000000800 */
[----:B------:R-:W-:Y:S01]  /*b770*/  @!PT LDS RZ, [RZ] ;  /* 0x00000000fffff984 */ /* 0x000fe20000000800 */
[----:B------:R2:W-:Y:S06]  /*b780*/  MEMBAR.ALL.CTA ;  /* 0x0000000000007992 */ /* 0x0005ec0000008000 */
[----:B--2---:R-:W2:Y:S02]  /*b790*/  FENCE.VIEW.ASYNC.S ;  /* 0x00000000000073c6 */ /* 0x004ea40000000000 */
[----:B--2---:R-:W-:Y:S06]  /*b7a0*/  BAR.SYNC.DEFER_BLOCKING 0x1, 0x80 ;  /* 0x0042000000007b1d */ /* 0x004fec0000010000 */
[----:B------:R-:W-:Y:S05]  /*b7b0*/  @P1 BRA `(.L_x_72) ;  /* 0x0000000000341947 */ /* 0x000fea0003800000 */
[----:B------:R-:W-:Y:S01]  /*b7c0*/  R2UR UR34, R18 ;  /* 0x00000000122272ca */ /* 0x000fe200000e0000 */
[----:B------:R-:W-:Y:S01]  /*b7d0*/  UIADD3 UR35, -UR43, URZ, URZ ;  /* 0x0000003f2b237290 */ /* 0x000fe2000fffe13f */
[----:B------:R-:W-:Y:S01]  /*b7e0*/  R2UR UR32, R24 ;  /* 0x00000000182072ca */ /* 0x000fe200000e0000 */
[----:B------:R-:W-:Y:S01]  /*b7f0*/  UIADD3 UR6, UP0, UR50, 0x670, URZ ;  /* 0x0000067032067890 */ /* 0x000fe2000ff1e03f */
[----:B------:R-:W-:Y:S01]  /*b800*/  ULDC UR4, c[0x0][0xa10] ;  /* 0x0002840000047ab9 */ /* 0x000fe20000000800 */
[----:B------:R-:W-:Y:S01]  /*b810*/  UMOV UR33, URZ ;  /* 0x0000003f00217c82 */ /* 0x000fe20008000000 */
[----:B------:R-:W-:Y:S02]  /*b820*/  UIMAD UR35, UR4, UR35, UR42 ;  /* 0x00000023042372a4 */ /* 0x000fe4000f8e022a */
[----:B------:R-:W-:-:S05]  /*b830*/  UIADD3.X UR7, URZ, UR51, URZ, UP0, !UPT ;  /* 0x000000333f077290 */ /* 0x000fca00087fe43f */
[----:B------:R-:W-:Y:S02]  /*b840*/  USHF.L.U32 UR34, UR34, 0x6, URZ ;  /* 0x0000000622227899 */ /* 0x000fe4000800063f */
[----:B------:R-:W-:-:S09]  /*b850*/  UIADD3 UR32, UR32, 0x21e00, URZ ;  /* 0x00021e0020207890 */ /* 0x000fd2000fffe03f */
[----:B------:R2:W-:Y:S01]  /*b860*/  UTMASTG.4D [UR32], [UR6] ;  /* 0x00000020060073b5 */ /* 0x0005e20008018000 */
[----:B------:R0:W-:Y:S01]  /*b870*/  UTMACMDFLUSH ;  /* 0x00000000000079b7 */ /* 0x0001e20000000000 */
[----:B--2---:R-:W-:-:S04]  /*b880*/  DEPBAR.LE SB0, 0x1 ;  /* 0x000080400000791a */ /* 0x004fc80000000000 */
.L_x_72:
[----:B------:R-:W-:Y:S05]  /*b890*/  BSYNC B0 ;  /* 0x0000000000007941 */ /* 0x000fea0003800000 */
.L_x_71:
[----:B------:R-:W-:Y:S01]  /*b8a0*/  BAR.SYNC.DEFER_BLOCKING 0x1, 0x80 ;  /* 0x0042000000007b1d */ /* 0x000fe20000010000 */
[----:B------:R-:W-:Y:S02]  /*b8b0*/  F2FP.BF16.F32.PACK_AB R45, R45, R46 ;  /* 0x0000002e2d2d723e */ /* 0x000fe400000010ff */
[----:B------:R-:W-:Y:S02]  /*b8c0*/  F2FP.BF16.F32.PACK_AB R53, R53, R54 ;  /* 0x000000363535723e */ /* 0x000fe400000010ff */
[----:B------:R-:W-:Y:S01]  /*b8d0*/  F2FP.BF16.F32.PACK_AB R46, R47, R48 ;  /* 0x000000302f2e723e */ /* 0x000fe200000010ff */
[----:B------:R-:W-:Y:S01]  /*b8e0*/  BSSY B0, `(.L_x_73) ;  /* 0x000001d000007945 */ /* 0x000fe20003800000 */
[----:B------:R-:W-:Y:S02]  /*b8f0*/  F2FP.BF16.F32.PACK_AB R54, R55, R132 ;  /* 0x000000843736723e */ /* 0x000fe400000010ff */
[----:B------:R-:W-:Y:S02]  /*b900*/  F2FP.BF16.F32.PACK_AB R44, R43, R44 ;  /* 0x0000002c2b2c723e */ /* 0x000fe400000010ff */
[----:B------:R-:W-:-:S02]  /*b910*/  F2FP.BF16.F32.PACK_AB R47, R49, R50 ;  /* 0x00000032312f723e */ /* 0x000fc400000010ff */
[----:B------:R-:W-:Y:S02]  /*b920*/  F2FP.BF16.F32.PACK_AB R52, R51, R52 ;  /* 0x000000343334723e */ /* 0x000fe400000010ff */
[----:B------:R-:W-:Y:S01]  /*b930*/  F2FP.BF16.F32.PACK_AB R55, R56, R57 ;  /* 0x000000393837723e */ /* 0x000fe200000010ff */
[----:B------:R2:W-:Y:S04]  /*b940*/  STSM.16.M88.4 [R25+0x1000], R28 ;  /* 0x0010001c19007844 */ /* 0x0005e80000000200 */
[----:B------:R2:W-:Y:S01]  /*b950*/  STSM.16.M88.4 [R0], R36 ;  /* 0x0000002400007844 */ /* 0x0005e20000000200 */
[----:B------:R-:W-:Y:S01]  /*b960*/  @!PT LDS RZ, [RZ] ;  /* 0x00000000fffff984 */ /* 0x000fe20000000800 */
[----:B------:R-:W-:Y:S01]  /*b970*/  @!PT LDS RZ, [RZ] ;  /* 0x00000000fffff984 */ /* 0x000fe20000000800 */
[----:B------:R-:W-:Y:S01]  /*b980*/  @!PT LDS RZ, [RZ] ;  /* 0x00000000fffff984 */ /* 0x000fe20000000800 */
[----:B------:R-:W-:Y:S01]  /*b990*/  @!PT LDS RZ, [RZ] ;  /* 0x00000000fffff984 */ /* 0x000fe20000000800 */
[----:B------:R3:W-:Y:S06]  /*b9a0*/  MEMBAR.ALL.CTA ;  /* 0x0000000000007992 */ /* 0x0007ec0000008000 */
[----:B---3--:R-:W3:Y:S02]  /*b9b0*/  FENCE.VIEW.ASYNC.S ;  /* 0x00000000000073c6 */ /* 0x008ee40000000000 */
[----:B---3--:R-:W-:Y:S06]  /*b9c0*/  BAR.SYNC.DEFER_BLOCKING 0x1, 0x80 ;  /* 0x0042000000007b1d */ /* 0x008fec0000010000 */
[----:B------:R-:W-:Y:S05]  /*b9d0*/  @P1 BRA `(.L_x_74) ;  /* 0x0000000000341947 */ /* 0x000fea0003800000 */
[----:B------:R-:W-:Y:S01]  /*b9e0*/  R2UR UR34, R18 ;  /* 0x00000000122272ca */ /* 0x000fe200000e0000 */
[----:B------:R-:W-:Y:S01]  /*b9f0*/  UIADD3 UR35, -UR43, URZ, URZ ;  /* 0x0000003f2b237290 */ /* 0x000fe2000fffe13f */
[----:B------:R-:W-:Y:S01]  /*ba00*/  R2UR UR32, R24 ;  /* 0x00000000182072ca */ /* 0x000fe200000e0000 */
[----:B------:R-:W-:Y:S01]  /*ba10*/  UIADD3 UR6, UP0, UR50, 0x670, URZ ;  /* 0x0000067032067890 */ /* 0x000fe2000ff1e03f */
[----:B------:R-:W-:Y:S01]  /*ba20*/  ULDC UR4, c[0x0][0xa10] ;  /* 0x0002840000047ab9 */ /* 0x000fe20000000800 */
[----:B------:R-:W-:Y:S01]  /*ba30*/  UMOV UR33, 0x20 ;  /* 0x0000002000217882 */ /* 0x000fe20000000000 */
[----:B------:R-:W-:Y:S02]  /*ba40*/  UIMAD UR35, UR4, UR35, UR42 ;  /* 0x00000023042372a4 */ /* 0x000fe4000f8e022a */
[----:B------:R-:W-:-:S05]  /*ba50*/  UIADD3.X UR7, URZ, UR51, URZ, UP0, !UPT ;  /* 0x000000333f077290 */ /* 0x000fca00087fe43f */
[----:B------:R-:W-:Y:S02]  /*ba60*/  USHF.L.U32 UR34, UR34, 0x6, URZ ;  /* 0x0000000622227899 */ /* 0x000fe4000800063f */
[----:B------:R-:W-:-:S09]  /*ba70*/  UIADD3 UR32, UR32, 0x22e00, URZ ;  /* 0x00022e0020207890 */ /* 0x000fd2000fffe03f */
[----:B------:R3:W-:Y:S01]  /*ba80*/  UTMASTG.4D [UR32], [UR6] ;  /* 0x00000020060073b5 */ /* 0x0007e20008018000 */
[----:B------:R0:W-:Y:S01]  /*ba90*/  UTMACMDFLUSH ;  /* 0x00000000000079b7 */ /* 0x0001e20000000000 */
[----:B---3--:R-:W-:-:S04]  /*baa0*/  DEPBAR.LE SB0, 0x1 ;  /* 0x000080400000791a */ /* 0x008fc80000000000 */
.L_x_74:
[----:B------:R-:W-:Y:S05]  /*bab0*/  BSYNC B0 ;  /* 0x0000000000007941 */ /* 0x000fea0003800000 */
.L_x_73:
[----:B------:R-:W-:Y:S06]  /*bac0*/  BAR.SYNC.DEFER_BLOCKING 0x1, 0x80 ;  /* 0x0042000000007b1d */ /* 0x000fec0000010000 */
[----:B------:R-:W-:Y:S01]  /*bad0*/  BSSY B0, `(.L_x_75) ;  /* 0x0000018000007945 */ /* 0x000fe20003800000 */
[----:B------:R3:W-:Y:S04]  /*bae0*/  STSM.16.M88.4 [R25], R44 ;  /* 0x0000002c19007844 */ /* 0x0007e80000000200 */
[----:B------:R3:W-:Y:S01]  /*baf0*/  STSM.16.M88.4 [R3], R52 ;  /* 0x0000003403007844 */ /* 0x0007e20000000200 */
[----:B------:R-:W-:Y:S01]  /*bb00*/  @!PT LDS RZ, [RZ] ;  /* 0x00000000fffff984 */ /* 0x000fe20000000800 */
[----:B------:R-:W-:Y:S01]  /*bb10*/  @!PT LDS RZ, [RZ] ;  /* 0x00000000fffff984 */ /* 0x000fe20000000800 */
[----:B------:R-:W-:Y:S01]  /*bb20*/  @!PT LDS RZ, [RZ] ;  /* 0x00000000fffff984 */ /* 0x000fe20000000800 */
[----:B------:R-:W-:Y:S01]  /*bb30*/  @!PT LDS RZ, [RZ] ;  /* 0x00000000fffff984 */ /* 0x000fe20000000800 */
[----:B------:R4:W-:Y:S06]  /*bb40*/  MEMBAR.ALL.CTA ;  /* 0x0000000000007992 */ /* 0x0009ec0000008000 */
[----:B----4-:R-:W4:Y:S02]  /*bb50*/  FENCE.VIEW.ASYNC.S ;  /* 0x00000000000073c6 */ /* 0x010f240000000000 */
[----:B----4-:R-:W-:Y:S06]  /*bb60*/  BAR.SYNC.DEFER_BLOCKING 0x1, 0x80 ;  /* 0x0042000000007b1d */ /* 0x010fec0000010000 */
        /* <DEDUP_REMOVED lines=8> */
[----:B------:R-:W-:Y:S01]  /*bbf0*/  UIADD3.X UR7, URZ, UR51, URZ, UP0, !UPT ;  /* 0x000000333f077290 */ /* 0x000fe200087fe43f */
[----:B------:R-:W-:-:S04]  /*bc00*/  UMOV UR12, UR36 ;  /* 0x00000024000c7c82 */ /* 0x000fc80008000000 */
[----:B------:R-:W-:Y:S02]  /*bc10*/  USHF.L.U32 UR10, UR10, 0x6, URZ ;  /* 0x000000060a0a7899 */ /* 0x000fe4000800063f */
[----:B------:R-:W-:-:S09]  /*bc20*/  UIADD3 UR8, UR8, 0x21e00, URZ ;  /* 0x00021e0008087890 */ /* 0x000fd2000fffe03f */
[----:B------:R4:W-:Y:S02]  /*bc30*/  UTMASTG.4D [UR8], [UR6] ;  /* 0x00000008060073b5 */ /* 0x0009e40008018000 */
[----:B----4-:R0:W-:Y:S02]  /*bc40*/  UTMACMDFLUSH ;  /* 0x00000000000079b7 */ /* 0x0101e40000000000 */
.L_x_76:
[----:B------:R-:W-:Y:S05]  /*bc50*/  BSYNC B0 ;  /* 0x0000000000007941 */ /* 0x000fea0003800000 */
.L_x_75:
[----:B------:R-:W-:Y:S01]  /*bc60*/  ULEA UR4, UR49, 0xfffffff8, 0x3 ;  /* 0xfffffff831047891 */ /* 0x000fe2000f8e183f */
[----:B------:R-:W-:-:S04]  /*bc70*/  DEPBAR.LE SB0, 0x0 ;  /* 0x000080000000791a */ /* 0x000fc80000000000 */
[----:B------:R-:W-:Y:S01]  /*bc80*/  ULOP3.LUT UR4, UR4, 0x8, URZ, 0xc0, !UPT ;  /* 0x0000000804047892 */ /* 0x000fe2000f8ec03f */
[----:B------:R-:W-:-:S03]  /*bc90*/  LOP3.LUT R22, R22, 0x1, RZ, 0x3c, !PT ;  /* 0x0000000116167812 */ /* 0x000fc600078e3cff */
[----:B------:R-:W-:-:S06]  /*bca0*/  ULOP3.LUT UR4, UR4, 0x18, URZ, 0x3c, !UPT ;  /* 0x0000001804047892 */ /* 0x000fcc000f8e3c3f */
[----:B--2---:R-:W-:Y:S01]  /*bcb0*/  MOV R0, UR4 ;  /* 0x0000000400007c02 */ /* 0x004fe20008000f00 */
[----:B------:R-:W-:Y:S02]  /*bcc0*/  ULDC UR4, c[0x0][0xc] ;  /* 0x0000030000047ab9 */ /* 0x000fe40000000800 */
[----:B------:R-:W-:Y:S01]  /*bcd0*/  VIADD R17, R17, UR4 ;  /* 0x0000000411117c36 */ /* 0x000fe20008000000 */
[----:B------:R-:W-:Y:S01]  /*bce0*/  ULDC UR4, c[0x0][0xa00] ;  /* 0x0002800000047ab9 */ /* 0x000fe20000000800 */
[----:B------:R2:W-:Y:S03]  /*bcf0*/  SYNCS.ARRIVE.TRANS64.A1T0 RZ, [R0+UR39+0x28490], RZ ;  /* 0x028490ff00ff79a7 */ /* 0x0005e60008100027 */
[----:B------:R-:W-:-:S13]  /*bd00*/  ISETP.GE.AND P0, PT, R17, UR4, PT ;  /* 0x0000000411007c0c */ /* 0x000fda000bf06270 */
[----:B--2---:R-:W-:Y:S05]  /*bd10*/  @!P0 BRA `(.L_x_77) ;  /* 0xffffff5000308947 */ /* 0x004fea000383ffff */
[----:B------:R-:W-:Y:S05]  /*bd20*/  EXIT ;  /* 0x000000000000794d */ /* 0x000fea0003800000 */
.L_x_6:
[----:B------:R-:W-:-:S08]  /*bd30*/  NOP ;  /* 0x0000000000007918 */ /* 0x000fd00000000000 */
[----:B------:R-:W2:-:S00]  /*bd40*/  USETMAXREG.DEALLOC.CTAPOOL 0x18 ;  /* 0x00000018000079c8 */ /* 0x000e8000080e0500 */
[----:B------:R-:W-:-:S13]  /*bd50*/  PLOP3.LUT P3, PT, PT, PT, UP0, 0x80, 0x0 ;  /* 0x000000000000781c */ /* 0x000fda0003f6f008 */
[----:B--2---:R-:W-:Y:S05]  /*bd60*/  @!P3 BRA `(.L_x_78) ;  /* 0x00000008008cb947 */ /* 0x004fea0003800000 */
[----:B------:R-:W-:-:S13]  /*bd70*/  PLOP3.LUT P2, PT, PT, PT, UP1, 0x80, 0x0 ;  /* 0x000000000000781c */ /* 0x000fda0003f4f018 */
[----:B-1----:R-:W-:Y:S05]  /*bd80*/  @P2 EXIT ;  /* 0x000000000000294d */ /* 0x002fea0003800000 */
[----:B------:R-:W-:Y:S02]  /*bd90*/  ULDC UR4, c[0x0][0xa00] ;  /* 0x0002800000047ab9 */ /* 0x000fe40000000800 */
[----:B------:R-:W-:-:S13]  /*bda0*/  ISETP.GE.AND P2, PT, R17, UR4, PT ;  /* 0x0000000411007c0c */ /* 0x000fda000bf46270 */
[----:B------:R-:W-:Y:S05]  /*bdb0*/  @P2 EXIT ;  /* 0x000000000000294d */ /* 0x000fea0003800000 */
[----:B------:R-:W-:Y:S01]  /*bdc0*/  LOP3.LUT P2, RZ, R2, 0x1f, RZ, 0xc0, !PT ;  /* 0x0000001f02ff7812 */ /* 0x000fe2000784c0ff */
[----:B------:R-:W-:Y:S01]  /*bdd0*/  BSSY B0, `(.L_x_79) ;  /* 0x000009b000007945 */ /* 0x000fe20003800000 */
[----:B------:R-:W-:Y:S01]  /*bde0*/  MOV R4, 0x1 ;  /* 0x0000000100047802 */ /* 0x000fe20000000f00 */
[----:B------:R-:W-:Y:S01]  /*bdf0*/  IMAD.MOV.U32 R0, RZ, RZ, RZ ;  /* 0x000000ffff007224 */ /* 0x000fe200078e00ff */
[----:B------:R-:W-:Y:S01]  /*be00*/  PLOP3.LUT P0, PT, P2, P0, PT, 0x2a, 0x0 ;  /* 0x000000000000781c */ /* 0x000fe20001700572 */
[----:B------:R-:W-:Y:S01]  /*be10*/  ULOP3.LUT UR17, UR47, 0x2, URZ, 0xfc, !UPT ;  /* 0x000000022f117892 */ /* 0x000fe2000f8efc3f */
[----:B------:R-:W-:Y:S01]  /*be20*/  MOV R5, 0x1 ;  /* 0x0000000100057802 */ /* 0x000fe20000000f00 */
[----:B------:R-:W-:Y:S01]  /*be30*/  ULDC UR20, c[0x0][0xc] ;  /* 0x0000030000147ab9 */ /* 0x000fe20000000800 */
[----:B------:R-:W-:Y:S01]  /*be40*/  ULDC.64 UR18, c[0x0][0x198] ;  /* 0x0000660000127ab9 */ /* 0x000fe20000000a00 */
[----:B------:R-:W-:-:S08]  /*be50*/  ULDC UR21, c[0x0][0xa00] ;  /* 0x0002800000157ab9 */ /* 0x000fd00000000800 */
.L_x_94:
[----:B------:R-:W1:Y:S01]  /*be60*/  LDC R6, c[0x0][0xa04] ;  /* 0x00028100ff067b82 */ /* 0x000e620000000800 */
[----:B------:R-:W-:Y:S01]  /*be70*/  IMAD.MOV.U32 R7, RZ, RZ, R17 ;  /* 0x000000ffff077224 */ /* 0x000fe200078e0011 */
[----:B------:R-:W-:-:S06]  /*be80*/  UMOV UR4, 0xffffffff ;  /* 0xffffffff00047882 */ /* 0x000fcc0000000000 */
[----:B------:R-:W2:Y:S08]  /*be90*/  LDC R10, c[0x0][0xa10] ;  /* 0x00028400ff0a7b82 */ /* 0x000eb00000000800 */
[----:B------:R-:W3:Y:S01]  /*bea0*/  LDC R13, c[0x0][0xa1c] ;  /* 0x00028700ff0d7b82 */ /* 0x000ee20000000800 */
[----:B-1----:R-:W-:Y:S02]  /*beb0*/  ISETP.NE.AND P2, PT, R6, 0x1, PT ;  /* 0x000000010600780c */ /* 0x002fe40003f45270 */
[----:B--2---:R-:W-:-:S11]  /*bec0*/  ISETP.NE.AND P3, PT, R10, 0x1, PT ;  /* 0x000000010a00780c */ /* 0x004fd60003f65270 */
[----:B------:R-:W1:Y:S01]  /*bed0*/  @P2 LDC.64 R8, c[0x0][0xa08] ;  /* 0x00028200ff082b82 */ /* 0x000e620000000a00 */
[----:B---3--:R-:W-:-:S07]  /*bee0*/  ISETP.NE.AND P4, PT, R13, 0x1, PT ;  /* 0x000000010d00780c */ /* 0x008fce0003f85270 */
[----:B------:R-:W2:Y:S08]  /*bef0*/  @P3 LDC R12, c[0x0][0xa14] ;  /* 0x00028500ff0c3b82 */ /* 0x000eb00000000800 */
[----:B------:R-:W3:Y:S08]  /*bf00*/  @P3 LDC R11, c[0x0][0xa18] ;  /* 0x00028600ff0b3b82 */ /* 0x000ef00000000800 */
[----:B------:R-:W4:Y:S01]  /*bf10*/  @P4 LDC.64 R2, c[0x0][0xa20] ;  /* 0x00028800ff024b82 */ /* 0x000f220000000a00 */
[----:B-1----:R-:W-:-:S05]  /*bf20*/  @P2 IMAD.HI.U32 R8, R17, R8, RZ ;  /* 0x0000000811082227 */ /* 0x002fca00078e00ff */
[----:B------:R-:W-:-:S04]  /*bf30*/  @P2 SHF.R.U32.HI R7, RZ, R9, R8 ;  /* 0x00000009ff072219 */ /* 0x000fc80000011608 */
[----:B------:R-:W-:Y:S01]  /*bf40*/  MOV R9, R7 ;  /* 0x0000000700097202 */ /* 0x000fe20000000f00 */
[----:B--2---:R-:W-:-:S05]  /*bf50*/  @P3 IMAD.HI.U32 R8, R7, R12, RZ ;  /* 0x0000000c07083227 */ /* 0x004fca00078e00ff */
[----:B---3--:R-:W-:-:S05]  /*bf60*/  @P3 SHF.R.U32.HI R9, RZ, R11, R8 ;  /* 0x0000000bff093219 */ /* 0x008fca0000011608 */
[----:B----4-:R-:W-:-:S04]  /*bf70*/  @P4 IMAD.HI.U32 R8, R9, R2, RZ ;  /* 0x0000000209084227 */ /* 0x010fc800078e00ff */
[--C-:B------:R-:W-:Y:S01]  /*bf80*/  IMAD.MOV.U32 R2, RZ, RZ, R9.reuse ;  /* 0x000000ffff027224 */ /* 0x100fe200078e0009 */
[----:B------:R-:W-:Y:S01]  /*bf90*/  @P4 SHF.R.U32.HI R2, RZ, R3, R8 ;  /* 0x00000003ff024219 */ /* 0x000fe20000011608 */
[----:B------:R-:W-:-:S03]  /*bfa0*/  IMAD.MOV R3, RZ, RZ, -R9 ;  /* 0x000000ffff037224 */ /* 0x000fc600078e0a09 */
[----:B------:R-:W-:Y:S01]  /*bfb0*/  IADD3 R2, -R2, RZ, RZ ;  /* 0x000000ff02027210 */ /* 0x000fe20007ffe1ff */
[----:B------:R-:W-:-:S04]  /*bfc0*/  IMAD R10, R10, R3, R7 ;  /* 0x000000030a0a7224 */ /* 0x000fc800078e0207 */
[----:B------:R-:W-:Y:S01]  /*bfd0*/  IMAD R2, R13, R2, R9 ;  /* 0x000000020d027224 */ /* 0x000fe200078e0209 */
[----:B------:R-:W-:Y:S06]  /*bfe0*/  BRA.DIV UR4, `(.L_x_80) ;  /* 0x0000001e04307947 */ /* 0x000fec000b800000 */
[----:B------:R-:W-:-:S13]  /*bff0*/  ELECT P6, URZ, PT ;  /* 0x00000000003f782f */ /* 0x000fda00038c0000 */
.L_x_133:
[----:B------:R-:W-:Y:S01]  /*c000*/  IADD3 R3, -R7, RZ, RZ ;  /* 0x000000ff07037210 */ /* 0x000fe20007ffe1ff */
[----:B------:R-:W-:Y:S04]  /*c010*/  BSSY B1, `(.L_x_81) ;  /* 0x0000034000017945 */ /* 0x000fe80003800000 */
[----:B------:R-:W-:Y:S01]  /*c020*/  IMAD R3, R6, R3, R17 ;  /* 0x0000000306037224 */ /* 0x000fe200078e0211 */
[----:B------:R-:W-:-:S03]  /*c030*/  MOV R6, RZ ;  /* 0x000000ff00067202 */ /* 0x000fc60000000f00 */
[----:B------:R-:W-:Y:S01]  /*c040*/  IMAD.SHL.U32 R3, R3, 0x80, RZ ;  /* 0x0000008003037824 */ /* 0x000fe200078e00ff */
[----:B------:R-:W-:Y:S06]  /*c050*/  @!P6 BRA `(.L_x_82) ;  /* 0x0000000000bce947 */ /* 0x000fec0003800000 */
[----:B------:R-:W1:Y:S01]  /*c060*/  S2R R7, SR_CgaCtaId ;  /* 0x0000000000077919 */ /* 0x000e620000008800 */
[----:B------:R-:W-:-:S04]  /*c070*/  MOV R6, 0x400 ;  /* 0x0000040000067802 */ /* 0x000fc80000000f00 */
[----:B-1----:R-:W-:Y:S02]  /*c080*/  LEA R9, R7, R6, 0x18 ;  /* 0x0000000607097211 */ /* 0x002fe400078ec0ff */
[----:B------:R-:W-:-:S03]  /*c090*/  SHF.L.U32 R6, R5, 0x1f, RZ ;  /* 0x0000001f05067819 */ /* 0x000fc600000006ff */
[----:B------:R-:W-:-:S04]  /*c0a0*/  IMAD R7, R0, 0x8, R9 ;  /* 0x0000000800077824 */ /* 0x000fc800078e0209 */
[----:B------:R-:W1:Y:S02]  /*c0b0*/  SYNCS.PHASECHK.TRANS64.TRYWAIT P2, [R7+URZ+0x28460], R6 ;  /* 0x02846006070075a7 */ /* 0x000e64000804017f */
[----:B-1----:R-:W-:Y:S05]  /*c0c0*/  @!P2 BRA `(.L_x_83) ;  /* 0x0000001c0018a947 */ /* 0x002fea0003800000 */
.L_x_134:
[----:B------:R-:W-:Y:S01]  /*c0d0*/  UPRMT UR4, UR17, 0x9910, URZ ;  /* 0x0000991011047896 */ /* 0x000fe2000800003f */
[----:B-1----:R-:W-:-:S03]  /*c0e0*/  @P1 MOV R6, 0x3000 ;  /* 0x0000300000061802 */ /* 0x002fc60000000f00 */
[----:B------:R-:W-:Y:S01]  /*c0f0*/  UISETP.NE.AND UP0, UPT, UR4, 0x2, UPT ;  /* 0x000000020400788c */ /* 0x000fe2000bf05270 */
[----:B------:R1:W-:Y:S05]  /*c100*/  @P1 SYNCS.ARRIVE.TRANS64 RZ, [R7+URZ+0x28450], R6 ;  /* 0x0284500607ff19a7 */ /* 0x0003ea000800003f */
[----:B------:R-:W-:-:S13]  /*c110*/  PLOP3.LUT P2, PT, PT, PT, UP0, 0x80, 0x0 ;  /* 0x000000000000781c */ /* 0x000fda0003f4f008 */
[----:B-1----:R-:W-:Y:S05]  /*c120*/  @P2 BRA `(.L_x_84) ;  /* 0x0000000000042947 */ /* 0x002fea0003800000 */
[----:B------:R-:W-:Y:S01]  /*c130*/  BPT.TRAP 0x1 ;  /* 0x000000040000795c */ /* 0x000fe20000300000 */
.L_x_84:
[----:B------:R-:W-:Y:S05]  /*c140*/  @P0 BRA `(.L_x_85) ;  /* 0x0000000000040947 */ /* 0x000fea0003800000 */
[----:B------:R-:W-:Y:S01]  /*c150*/  BPT.TRAP 0x1 ;  /* 0x000000040000795c */ /* 0x000fe20000300000 */
.L_x_85:
[----:B------:R-:W-:Y:S01]  /*c160*/  R2UR UR5, R9 ;  /* 0x00000000090572ca */ /* 0x000fe200000e0000 */
[----:B------:R-:W-:Y:S01]  /*c170*/  UIADD3 UR4, UP0, UR18, 0xf0, URZ ;  /* 0x000000f012047890 */ /* 0x000fe2000ff1e03f */
[----:B------:R-:W-:Y:S01]  /*c180*/  R2UR UR8, R0 ;  /* 0x00000000000872ca */ /* 0x000fe200000e0000 */
[----:B------:R-:W-:Y:S01]  /*c190*/  UMOV UR10, URZ ;  /* 0x0000003f000a7c82 */ /* 0x000fe20008000000 */
[----:B------:R-:W-:Y:S01]  /*c1a0*/  R2UR UR9, R7 ;  /* 0x00000000070972ca */ /* 0x000fe200000e0000 */
[----:B------:R-:W-:Y:S01]  /*c1b0*/  UMOV UR6, 0x0 ;  /* 0x0000000000067882 */ /* 0x000fe20000000000 */
[----:B------:R-:W-:Y:S01]  /*c1c0*/  R2UR UR11, R3 ;  /* 0x00000000030b72ca */ /* 0x000fe200000e0000 */
[----:B------:R-:W-:Y:S01]  /*c1d0*/  UMOV UR7, 0x10000000 ;  /* 0x1000000000077882 */ /* 0x000fe20000000000 */
[----:B------:R-:W-:Y:S01]  /*c1e0*/  R2UR UR12, R10 ;  /* 0x000000000a0c72ca */ /* 0x000fe200000e0000 */
[----:B------:R-:W-:Y:S01]  /*c1f0*/  UMOV UR15, 0x20 ;  /* 0x00000020000f7882 */ /* 0x000fe20000000000 */
[----:B------:R-:W-:Y:S01]  /*c200*/  R2UR UR13, R2 ;  /* 0x00000000020d72ca */ /* 0x000fe200000e0000 */
[----:B------:R-:W-:-:S04]  /*c210*/  VIADD R0, R0, 0x1 ;  /* 0x0000000100007836 */ /* 0x000fc80000000000 */
[----:B------:R-:W-:Y:S01]  /*c220*/  UIMAD UR8, UR8, 0x3000, UR5 ;  /* 0x00003000080878a4 */ /* 0x000fe2000f8e0205 */
[C---:B------:R-:W-:Y:S01]  /*c230*/  ISETP.NE.AND P2, PT, R0.reuse, 0x2, PT ;  /* 0x000000020000780c */ /* 0x040fe20003f45270 */
[----:B------:R-:W-:Y:S02]  /*c240*/  UIADD3 UR9, UR9, 0x28450, URZ ;  /* 0x0002845009097890 */ /* 0x000fe4000fffe03f */
[----:B------:R-:W-:Y:S01]  /*c250*/  UIADD3.X UR5, URZ, UR19, URZ, UP0, !UPT ;  /* 0x000000133f057290 */ /* 0x000fe200087fe43f */
[----:B------:R-:W-:Y:S01]  /*c260*/  SEL R6, RZ, 0x1, P2 ;  /* 0x00000001ff067807 */ /* 0x000fe20001000000 */
[----:B------:R-:W-:Y:S01]  /*c270*/  UIADD3 UR14, UR8, 0x1000, URZ ;  /* 0x00001000080e7890 */ /* 0x000fe2000fffe03f */
[----:B------:R-:W-:Y:S01]  /*c280*/  SEL R0, R0, RZ, P2 ;  /* 0x000000ff00007207 */ /* 0x000fe20001000000 */
[----:B------:R-:W-:Y:S01]  /*c290*/  UIADD3 UR16, UR8, 0x2000, URZ ;  /* 0x0000200008107890 */ /* 0x000fe2000fffe03f */
[----:B------:R-:W-:Y:S02]  /*c2a0*/  LOP3.LUT R5, R5, R6, RZ, 0x3c, !PT ;  /* 0x0000000605057212 */ /* 0x000fe400078e3cff */
[----:B------:R-:W-:-:S02]  /*c2b0*/  MOV R6, 0x40 ;  /* 0x0000004000067802 */ /* 0x000fc40000000f00 */
[----:B------:R1:W-:Y:S02]  /*c2c0*/  UTMALDG.4D [UR8], [UR4], desc[UR6] ;  /* 0x00000608040075b4 */ /* 0x0003e40008019000 */
[----:B-1----:R-:W-:Y:S01]  /*c2d0*/  UMOV UR8, UR14 ;  /* 0x0000000e00087c82 */ /* 0x002fe20008000000 */
[----:B------:R-:W-:Y:S01]  /*c2e0*/  UMOV UR10, UR15 ;  /* 0x0000000f000a7c82 */ /* 0x000fe20008000000 */
[----:B------:R-:W-:Y:S01]  /*c2f0*/  UMOV UR14, 0x40 ;  /* 0x00000040000e7882 */ /* 0x000fe20000000000 */
[----:B------:R1:W-:Y:S02]  /*c300*/  UTMALDG.4D [UR8], [UR4], desc[UR6] ;  /* 0x00000608040075b4 */ /* 0x0003e40008019000 */
[----:B-1----:R-:W-:Y:S01]  /*c310*/  UMOV UR8, UR16 ;  /* 0x0000001000087c82 */ /* 0x002fe20008000000 */
[----:B------:R-:W-:Y:S02]  /*c320*/  UMOV UR10, UR14 ;  /* 0x0000000e000a7c82 */ /* 0x000fe40008000000 */
[----:B------:R1:W-:Y:S02]  /*c330*/  UTMALDG.4D [UR8], [UR4], desc[UR6] ;  /* 0x00000608040075b4 */ /* 0x0003e40008019000 */
[----:B-1----:R-:W-:Y:S01]  /*c340*/  NOP ;  /* 0x0000000000007918 */ /* 0x002fe20000000000 */
.L_x_82:
[----:B------:R-:W-:Y:S05]  /*c350*/  BSYNC B1 ;  /* 0x0000000000017941 */ /* 0x000fea0003800000 */
.L_x_81:
[----:B------:R-:W-:Y:S01]  /*c360*/  LOP3.LUT P2, RZ, R4, 0xff, RZ, 0xc0, !PT ;  /* 0x000000ff04ff7812 */ /* 0x000fe2000784c0ff */
[----:B------:R-:W-:-:S12]  /*c370*/  BSSY B1, `(.L_x_86) ;  /* 0x0000009000017945 */ /* 0x000fd80003800000 */
[----:B------:R-:W-:Y:S05]  /*c380*/  @!P2 BRA `(.L_x_87) ;  /* 0x00000000001ca947 */ /* 0x000fea0003800000 */
[----:B------:R-:W1:Y:S01]  /*c390*/  S2R R7, SR_CgaCtaId ;  /* 0x0000000000077919 */ /* 0x000e620000008800 */
[----:B------:R-:W-:-:S04]  /*c3a0*/  MOV R4, 0x400 ;  /* 0x0000040000047802 */ /* 0x000fc80000000f00 */
[----:B-1----:R-:W-:Y:S02]  /*c3b0*/  LEA R7, R7, R4, 0x18 ;  /* 0x0000000407077211 */ /* 0x002fe400078ec0ff */
[----:B------:R-:W-:Y:S02]  /*c3c0*/  SHF.L.U32 R4, RZ, 0x1f, RZ ;  /* 0x0000001fff047819 */ /* 0x000fe400000006ff */
[----:B------:R1:W-:Y:S02]  /*c3d0*/  SYNCS.ARRIVE.TRANS64.A1T0 RZ, [R7+URZ+0x284b0], RZ ;  /* 0x0284b0ff07ff79a7 */ /* 0x0003e4000810003f */
[----:B------:R-:W2:Y:S02]  /*c3e0*/  SYNCS.PHASECHK.TRANS64.TRYWAIT P2, [R7+URZ+0x284b0], R4 ;  /* 0x0284b004070075a7 */ /* 0x000ea4000804017f */
[----:B-12---:R-:W-:Y:S05]  /*c3f0*/  @!P2 BRA `(.L_x_88) ;  /* 0x000000180060a947 */ /* 0x006fea0003800000 */
.L_x_87:
[----:B------:R-:W-:Y:S05]  /*c400*/  BSYNC B1 ;  /* 0x0000000000017941 */ /* 0x000fea0003800000 */
.L_x_86:
[----:B------:R-:W-:Y:S04]  /*c410*/  BSSY B1, `(.L_x_89) ;  /* 0x0000032000017945 */ /* 0x000fe80003800000 */
[----:B------:R-:W-:Y:S05]  /*c420*/  @!P6 BRA `(.L_x_90) ;  /* 0x0000000000c0e947 */ /* 0x000fea0003800000 */
[----:B-1----:R-:W1:Y:S01]  /*c430*/  S2R R7, SR_CgaCtaId ;  /* 0x0000000000077919 */ /* 0x002e620000008800 */
[----:B------:R-:W-:Y:S02]  /*c440*/  MOV R4, 0x400 ;  /* 0x0000040000047802 */ /* 0x000fe40000000f00 */
[----:B------:R-:W-:Y:S02]  /*c450*/  SHF.L.U32 R9, R5, 0x1f, RZ ;  /* 0x0000001f05097819 */ /* 0x000fe400000006ff */
[----:B-1----:R-:W-:-:S05]  /*c460*/  LEA R7, R7, R4, 0x18 ;  /* 0x0000000407077211 */ /* 0x002fca00078ec0ff */
[----:B------:R-:W-:-:S04]  /*c470*/  IMAD R4, R0, 0x8, R7 ;  /* 0x0000000800047824 */ /* 0x000fc800078e0207 */
[----:B------:R-:W1:Y:S02]  /*c480*/  SYNCS.PHASECHK.TRANS64.TRYWAIT P2, [R4+URZ+0x28460], R9 ;  /* 0x02846009040075a7 */ /* 0x000e64000804017f */
[----:B-1----:R-:W-:Y:S05]  /*c490*/  @!P2 BRA `(.L_x_91) ;  /* 0x00000018004ca947 */ /* 0x002fea0003800000 */
.L_x_135:
[----:B------:R-:W-:Y:S01]  /*c4a0*/  UPRMT UR4, UR17, 0x9910, URZ ;  /* 0x0000991011047896 */ /* 0x000fe2000800003f */
[----:B-1----:R-:W-:-:S03]  /*c4b0*/  @P1 MOV R9, 0x3000 ;  /* 0x0000300000091802 */ /* 0x002fc60000000f00 */
[----:B------:R-:W-:Y:S01]  /*c4c0*/  UISETP.NE.AND UP0, UPT, UR4, 0x2, UPT ;  /* 0x000000020400788c */ /* 0x000fe2000bf05270 */
[----:B------:R1:W-:Y:S05]  /*c4d0*/  @P1 SYNCS.ARRIVE.TRANS64 RZ, [R4+URZ+0x28450], R9 ;  /* 0x0284500904ff19a7 */ /* 0x0003ea000800003f */
[----:B------:R-:W-:-:S13]  /*c4e0*/  PLOP3.LUT P2, PT, PT, PT, UP0, 0x80, 0x0 ;  /* 0x000000000000781c */ /* 0x000fda0003f4f008 */
[----:B-1----:R-:W-:Y:S05]  /*c4f0*/  @P2 BRA `(.L_x_92) ;  /* 0x0000000000042947 */ /* 0x002fea0003800000 */
[----:B------:R-:W-:Y:S01]  /*c500*/  BPT.TRAP 0x1 ;  /* 0x000000040000795c */ /* 0x000fe20000300000 */
.L_x_92:
[----:B------:R-:W-:Y:S05]  /*c510*/  @P0 BRA `(.L_x_93) ;  /* 0x0000000000040947 */ /* 0x000fea0003800000 */
[----:B------:R-:W-:Y:S01]  /*c520*/  BPT.TRAP 0x1 ;  /* 0x000000040000795c */ /* 0x000fe20000300000 */
.L_x_93:
        /* <DEDUP_REMOVED lines=11> */
[----:B------:R-:W-:Y:S01]  /*c5e0*/  VIADD R0, R0, 0x1 ;  /* 0x0000000100007836 */ /* 0x000fe20000000000 */
[----:B------:R-:W-:-:S04]  /*c5f0*/  R2UR UR13, R2 ;  /* 0x00000000020d72ca */ /* 0x000fc800000e0000 */
[C---:B------:R-:W-:Y:S01]  /*c600*/  ISETP.NE.AND P2, PT, R0.reuse, 0x2, PT ;  /* 0x000000020000780c */ /* 0x040fe20003f45270 */
[----:B------:R-:W-:Y:S02]  /*c610*/  UIADD3 UR11, UR11, UR9, URZ ;  /* 0x000000090b0b7290 */ /* 0x000fe4000fffe03f */
[----:B------:R-:W-:Y:S01]  /*c620*/  UIMAD UR8, UR8, 0x3000, UR5 ;  /* 0x00003000080878a4 */ /* 0x000fe2000f8e0205 */
[----:B------:R-:W-:Y:S01]  /*c630*/  SEL R2, RZ, 0x1, P2 ;  /* 0x00000001ff027807 */ /* 0x000fe20001000000 */
[----:B------:R-:W-:Y:S01]  /*c640*/  UIADD3 UR9, UR14, 0x28450, URZ ;  /* 0x000284500e097890 */ /* 0x000fe2000fffe03f */
[----:B------:R-:W-:Y:S01]  /*c650*/  SEL R0, R0, RZ, P2 ;  /* 0x000000ff00007207 */ /* 0x000fe20001000000 */
[----:B------:R-:W-:Y:S01]  /*c660*/  UIADD3.X UR5, URZ, UR19, URZ, UP0, !UPT ;  /* 0x000000133f057290 */ /* 0x000fe200087fe43f */
[----:B------:R-:W-:Y:S01]  /*c670*/  LOP3.LUT R5, R5, R2, RZ, 0x3c, !PT ;  /* 0x0000000205057212 */ /* 0x000fe200078e3cff */
[----:B------:R-:W-:Y:S02]  /*c680*/  UIADD3 UR14, UR8, 0x1000, URZ ;  /* 0x00001000080e7890 */ /* 0x000fe4000fffe03f */
[----:B------:R-:W-:-:S05]  /*c690*/  UIADD3 UR16, UR8, 0x2000, URZ ;  /* 0x0000200008107890 */ /* 0x000fca000fffe03f */
        /* <DEDUP_REMOVED lines=8> */
[----:B--2---:R-:W-:Y:S01]  /*c720*/  NOP ;  /* 0x0000000000007918 */ /* 0x004fe20000000000 */
.L_x_90:
[----:B------:R-:W-:Y:S05]  /*c730*/  BSYNC B1 ;  /* 0x0000000000017941 */ /* 0x000fea0003800000 */
.L_x_89:
[----:B------:R-:W-:Y:S02]  /*c740*/  IADD3 R17, R17, UR20, RZ ;  /* 0x0000001411117c10 */ /* 0x000fe4000fffe0ff */
[----:B-1----:R-:W-:Y:S02]  /*c750*/  PRMT R4, RZ, 0x7610, R4 ;  /* 0x00007610ff047816 */ /* 0x002fe40000000004 */
[----:B------:R-:W-:-:S13]  /*c760*/  ISETP.GE.AND P2, PT, R17, UR21, PT ;  /* 0x0000001511007c0c */ /* 0x000fda000bf46270 */
[----:B------:R-:W-:Y:S05]  /*c770*/  @!P2 BRA `(.L_x_94) ;  /* 0xfffffff400b8a947 */ /* 0x000fea000383ffff */
[----:B------:R-:W-:Y:S05]  /*c780*/  BSYNC B0 ;  /* 0x0000000000007941 */ /* 0x000fea0003800000 */
.L_x_79:
[----:B------:R-:W-:Y:S05]  /*c790*/  EXIT ;  /* 0x000000000000794d */ /* 0x000fea0003800000 */
.L_x_78:
[----:B-1----:R-:W-:Y:S02]  /*c7a0*/  ULDC UR4, c[0x0][0xa00] ;  /* 0x0002800000047ab9 */ /* 0x002fe40000000800 */
[----:B------:R-:W-:-:S13]  /*c7b0*/  ISETP.GE.AND P0, PT, R17, UR4, PT ;  /* 0x0000000411007c0c */ /* 0x000fda000bf06270 */
[----:B------:R-:W-:Y:S05]  /*c7c0*/  @P0 EXIT ;  /* 0x000000000000094d */ /* 0x000fea0003800000 */
[----:B------:R-:W-:Y:S01]  /*c7d0*/  LOP3.LUT P0, RZ, R2, 0x1f, RZ, 0xc0, !PT ;  /* 0x0000001f02ff7812 */ /* 0x000fe2000780c0ff */
[----:B------:R-:W-:Y:S01]  /*c7e0*/  BSSY B0, `(.L_x_95) ;  /* 0x0000115000007945 */ /* 0x000fe20003800000 */
[----:B------:R-:W-:Y:S01]  /*c7f0*/  IMAD.MOV.U32 R5, RZ, RZ, 0x1 ;  /* 0x00000001ff057424 */ /* 0x000fe200078e00ff */
[----:B------:R-:W-:Y:S01]  /*c800*/  MOV R0, RZ ;  /* 0x000000ff00007202 */ /* 0x000fe20000000f00 */
[----:B------:R-:W-:Y:S01]  /*c810*/  IMAD.MOV.U32 R4, RZ, RZ, 0x1 ;  /* 0x00000001ff047424 */ /* 0x000fe200078e00ff */
[----:B------:R-:W-:Y:S01]  /*c820*/  PLOP3.LUT P0, PT, P0, P2, PT, 0x2a, 0x0 ;  /* 0x000000000000781c */ /* 0x000fe20000704572 */
[----:B------:R-:W-:Y:S01]  /*c830*/  ULOP3.LUT UR19, UR48, 0x2, URZ, 0xfc, !UPT ;  /* 0x0000000230137892 */ /* 0x000fe2000f8efc3f */
[----:B------:R-:W-:Y:S01]  /*c840*/  ULDC.64 UR16, c[0x0][0x198] ;  /* 0x0000660000107ab9 */ /* 0x000fe20000000a00 */
[----:B------:R-:W-:-:S10]  /*c850*/  ULDC UR20, c[0x0][0xc] ;  /* 0x0000030000147ab9 */ /* 0x000fd40000000800 */
.L_x_123:
[----:B------:R-:W1:Y:S01]  /*c860*/  LDC R8, c[0x0][0xa04] ;  /* 0x00028100ff087b82 */ /* 0x000e620000000800 */
[----:B------:R-:W-:Y:S02]  /*c870*/  ULDC UR4, c[0x0][0x28c] ;  /* 0x0000a30000047ab9 */ /* 0x000fe40000000800 */
[----:B------:R-:W-:-:S04]  /*c880*/  UIADD3 UR4, UR4, 0x7f, URZ ;  /* 0x0000007f04047890 */ /* 0x000fc8000fffe03f */
[----:B------:R-:W-:Y:S01]  /*c890*/  USHF.R.S32.HI UR5, URZ, 0x1f, UR4 ;  /* 0x0000001f3f057899 */ /* 0x000fe20008011404 */
[----:B------:R-:W2:Y:S03]  /*c8a0*/  LDC R9, c[0x0][0xa10] ;  /* 0x00028400ff097b82 */ /* 0x000ea60000000800 */
[----:B------:R-:W-:-:S03]  /*c8b0*/  ULEA.HI UR5, UR5, UR4, URZ, 0x7 ;  /* 0x0000000405057291 */ /* 0x000fc6000f8f383f */
[----:B------:R-:W-:Y:S01]  /*c8c0*/  UMOV UR4, 0xffffffff ;  /* 0xffffffff00047882 */ /* 0x000fe20000000000 */
[----:B------:R-:W-:Y:S01]  /*c8d0*/  USHF.R.S32.HI UR5, URZ, 0x7, UR5 ;  /* 0x000000073f057899 */ /* 0x000fe20008011405 */
        /* <DEDUP_REMOVED lines=8> */
[----:B-1----:R-:W-:Y:S01]  /*c960*/  @P3 IMAD.HI.U32 R10, R17, R6, RZ ;  /* 0x00000006110a3227 */ /* 0x002fe200078e00ff */
[----:B------:R-:W-:-:S04]  /*c970*/  MOV R6, R17 ;  /* 0x0000001100067202 */ /* 0x000fc80000000f00 */
[----:B------:R-:W-:-:S05]  /*c980*/  @P3 SHF.R.U32.HI R6, RZ, R7, R10 ;  /* 0x00000007ff063219 */ /* 0x000fca000001160a */
[----:B--2---:R-:W-:-:S04]  /*c990*/  @P4 IMAD.HI.U32 R10, R6, R11, RZ ;  /* 0x0000000b060a4227 */ /* 0x004fc800078e00ff */
[----:B------:R-:W-:Y:S01]  /*c9a0*/  IMAD.MOV.U32 R7, RZ, RZ, R6 ;  /* 0x000000ffff077224 */ /* 0x000fe200078e0006 */
[----:B---3--:R-:W-:-:S05]  /*c9b0*/  @P4 SHF.R.U32.HI R7, RZ, R13, R10 ;  /* 0x0000000dff074219 */ /* 0x008fca000001160a */
[----:B----4-:R-:W-:Y:S01]  /*c9c0*/  @P5 IMAD.HI.U32 R10, R7, R2, RZ ;  /* 0x00000002070a5227 */ /* 0x010fe200078e00ff */
[----:B------:R-:W-:-:S04]  /*c9d0*/  MOV R2, R7 ;  /* 0x0000000700027202 */ /* 0x000fc80000000f00 */
[----:B------:R-:W-:Y:S02]  /*c9e0*/  @P5 SHF.R.U32.HI R2, RZ, R3, R10 ;  /* 0x00000003ff025219 */ /* 0x000fe4000001160a */
[----:B------:R-:W-:-:S03]  /*c9f0*/  IADD3 R3, -R7, RZ, RZ ;  /* 0x000000ff07037210 */ /* 0x000fc60007ffe1ff */
[----:B------:R-:W-:Y:S02]  /*ca00*/  IMAD.MOV R2, RZ, RZ, -R2 ;  /* 0x000000ffff027224 */ /* 0x000fe400078e0a02 */
[--C-:B------:R-:W-:Y:S02]  /*ca10*/  IMAD R3, R9, R3, R6.reuse ;  /* 0x0000000309037224 */ /* 0x100fe400078e0206 */
[----:B------:R-:W-:Y:S02]  /*ca20*/  IMAD.MOV R6, RZ, RZ, -R6 ;  /* 0x000000ffff067224 */ /* 0x000fe400078e0a06 */
[----:B------:R-:W-:Y:S02]  /*ca30*/  IMAD R2, R12, R2, R7 ;  /* 0x000000020c027224 */ /* 0x000fe400078e0207 */
[----:B------:R-:W-:-:S05]  /*ca40*/  IMAD R8, R8, R6, R17 ;  /* 0x0000000608087224 */ /* 0x000fca00078e0211 */
[----:B------:R-:W-:-:S04]  /*ca50*/  LEA R8, R8, 0xff, 0x7 ;  /* 0x000000ff08087811 */ /* 0x000fc800078e38ff */
[----:B------:R-:W-:-:S04]  /*ca60*/  SHF.R.S32.HI R7, RZ, 0x1f, R8 ;  /* 0x0000001fff077819 */ /* 0x000fc80000011408 */
[----:B------:R-:W-:-:S04]  /*ca70*/  LEA.HI R7, R7, R8, RZ, 0x7 ;  /* 0x0000000807077211 */ /* 0x000fc800078f38ff */
[----:B------:R-:W-:-:S04]  /*ca80*/  SHF.R.S32.HI R6, RZ, 0x7, R7 ;  /* 0x00000007ff067819 */ /* 0x000fc80000011407 */
[----:B------:R-:W-:Y:S01]  /*ca90*/  VIMNMX R6, R6, UR5, PT ;  /* 0x0000000506067c48 */ /* 0x000fe2000bfe0100 */
[----:B------:R-:W-:Y:S06]  /*caa0*/  BRA.DIV UR4, `(.L_x_96) ;  /* 0x0000001204dc7947 */ /* 0x000fec000b800000 */
[----:B------:R-:W-:-:S13]  /*cab0*/  ELECT P6, URZ, PT ;  /* 0x00000000003f782f */ /* 0x000fda00038c0000 */
.L_x_138:
[----:B------:R-:W-:Y:S01]  /*cac0*/  ISETP.GT.AND P3, PT, R6, RZ, P6 ;  /* 0x000000ff0600720c */ /* 0x000fe20003764270 */
[----:B------:R-:W-:-:S12]  /*cad0*/  BSSY B1, `(.L_x_97) ;  /* 0x0000031000017945 */ /* 0x000fd80003800000 */
[----:B------:R-:W-:Y:S05]  /*cae0*/  @!P3 BRA `(.L_x_98) ;  /* 0x0000000000bcb947 */ /* 0x000fea0003800000 */
[----:B------:R-:W1:Y:S01]  /*caf0*/  S2R R8, SR_CgaCtaId ;  /* 0x0000000000087919 */ /* 0x000e620000008800 */
[----:B------:R-:W-:-:S04]  /*cb00*/  MOV R7, 0x400 ;  /* 0x0000040000077802 */ /* 0x000fc80000000f00 */
[----:B-1----:R-:W-:Y:S02]  /*cb10*/  LEA R9, R8, R7, 0x18 ;  /* 0x0000000708097211 */ /* 0x002fe400078ec0ff */
[----:B------:R-:W-:Y:S02]  /*cb20*/  SHF.L.U32 R7, R4, 0x1f, RZ ;  /* 0x0000001f04077819 */ /* 0x000fe400000006ff */
[----:B------:R-:W-:-:S04]  /*cb30*/  LEA R8, R0, R9, 0x3 ;  /* 0x0000000900087211 */ /* 0x000fc800078e18ff */
[----:B------:R-:W1:Y:S02]  /*cb40*/  SYNCS.PHASECHK.TRANS64.TRYWAIT P4, [R8+URZ+0x28428], R7 ;  /* 0x02842807080075a7 */ /* 0x000e64000808017f */
[----:B-1----:R-:W-:Y:S05]  /*cb50*/  @!P4 BRA `(.L_x_99) ;  /* 0x0000001000d0c947 */ /* 0x002fea0003800000 */
.L_x_139:
[----:B------:R-:W-:Y:S01]  /*cb60*/  UPRMT UR4, UR19, 0x9910, URZ ;  /* 0x0000991013047896 */ /* 0x000fe2000800003f */
[----:B-1----:R-:W-:-:S03]  /*cb70*/  @P2 IMAD.MOV.U32 R7, RZ, RZ, 0x6000 ;  /* 0x00006000ff072424 */ /* 0x002fc600078e00ff */
[----:B------:R-:W-:Y:S01]  /*cb80*/  UISETP.NE.AND UP0, UPT, UR4, 0x2, UPT ;  /* 0x000000020400788c */ /* 0x000fe2000bf05270 */
[----:B------:R1:W-:Y:S05]  /*cb90*/  @P2 SYNCS.ARRIVE.TRANS64 RZ, [R8+URZ+0x28400], R7 ;  /* 0x0284000708ff29a7 */ /* 0x0003ea000800003f */
[----:B------:R-:W-:-:S13]  /*cba0*/  PLOP3.LUT P4, PT, PT, PT, UP0, 0x80, 0x0 ;  /* 0x000000000000781c */ /* 0x000fda0003f8f008 */
[----:B-1----:R-:W-:Y:S05]  /*cbb0*/  @P4 BRA `(.L_x_100) ;  /* 0x0000000000044947 */ /* 0x002fea0003800000 */
[----:B------:R-:W-:Y:S01]  /*cbc0*/  BPT.TRAP 0x1 ;  /* 0x000000040000795c */ /* 0x000fe20000300000 */
.L_x_100:
[----:B------:R-:W-:Y:S05]  /*cbd0*/  @P0 BRA `(.L_x_101) ;  /* 0x0000000000040947 */ /* 0x000fea0003800000 */
[----:B------:R-:W-:Y:S01]  /*cbe0*/  BPT.TRAP 0x1 ;  /* 0x000000040000795c */ /* 0x000fe20000300000 */
.L_x_101:
[----:B------:R-:W-:Y:S01]  /*cbf0*/  IMAD R9, R0, 0x6000, R9 ;  /* 0x0000600000097824 */ /* 0x000fe200078e0209 */
[----:B------:R-:W-:Y:S01]  /*cc00*/  R2UR UR9, R8 ;  /* 0x00000000080972ca */ /* 0x000fe200000e0000 */
[----:B------:R-:W-:Y:S01]  /*cc10*/  UIADD3 UR4, UP0, UR16, 0x1f0, URZ ;  /* 0x000001f010047890 */ /* 0x000fe2000ff1e03f */
[----:B------:R-:W-:Y:S01]  /*cc20*/  R2UR UR12, R3 ;  /* 0x00000000030c72ca */ /* 0x000fe200000e0000 */
[----:B------:R-:W-:Y:S01]  /*cc30*/  UMOV UR10, URZ ;  /* 0x0000003f000a7c82 */ /* 0x000fe20008000000 */
[----:B------:R-:W-:Y:S01]  /*cc40*/  R2UR UR8, R9 ;  /* 0x00000000090872ca */ /* 0x000fe200000e0000 */
[----:B------:R-:W-:Y:S01]  /*cc50*/  UIADD3.X UR5, URZ, UR17, URZ, UP0, !UPT ;  /* 0x000000113f057290 */ /* 0x000fe200087fe43f */
[----:B------:R-:W-:Y:S01]  /*cc60*/  R2UR UR13, R2 ;  /* 0x00000000020d72ca */ /* 0x000fe200000e0000 */
[----:B------:R-:W-:Y:S01]  /*cc70*/  UMOV UR6, 0x0 ;  /* 0x0000000000067882 */ /* 0x000fe20000000000 */
[----:B------:R-:W-:Y:S01]  /*cc80*/  UMOV UR7, 0x10000000 ;  /* 0x1000000000077882 */ /* 0x000fe20000000000 */
[----:B------:R-:W-:Y:S01]  /*cc90*/  UMOV UR11, URZ ;  /* 0x0000003f000b7c82 */ /* 0x000fe20008000000 */
[----:B------:R-:W-:Y:S01]  /*cca0*/  UMOV UR21, 0x20 ;  /* 0x0000002000157882 */ /* 0x000fe20000000000 */
[----:B------:R-:W-:-:S02]  /*ccb0*/  IADD3 R0, R0, 0x1, RZ ;  /* 0x0000000100007810 */ /* 0x000fc40007ffe0ff */
[----:B------:R-:W-:Y:S02]  /*ccc0*/  UIADD3 UR9, UR9, 0x28400, URZ ;  /* 0x0002840009097890 */ /* 0x000fe4000fffe03f */
[C---:B------:R-:W-:Y:S02]  /*ccd0*/  ISETP.NE.AND P4, PT, R0.reuse, 0x5, PT ;  /* 0x000000050000780c */ /* 0x040fe40003f85270 */
[----:B------:R-:W-:Y:S02]  /*cce0*/  UIADD3 UR14, UR8, 0x6000, URZ ;  /* 0x00006000080e7890 */ /* 0x000fe4000fffe03f */
[----:B------:R-:W-:Y:S01]  /*ccf0*/  UIADD3 UR15, UR8, 0x8000, URZ ;  /* 0x00008000080f7890 */ /* 0x000fe2000fffe03f */
[----:B------:R-:W-:Y:S01]  /*cd00*/  SEL R7, RZ, 0x1, P4 ;  /* 0x00000001ff077807 */ /* 0x000fe20002000000 */
[----:B------:R-:W-:Y:S01]  /*cd10*/  UIADD3 UR18, UR8, 0xa000, URZ ;  /* 0x0000a00008127890 */ /* 0x000fe2000fffe03f */
[----:B------:R-:W-:Y:S02]  /*cd20*/  SEL R0, R0, RZ, P4 ;  /* 0x000000ff00007207 */ /* 0x000fe40002000000 */
[----:B------:R-:W-:Y:S01]  /*cd30*/  UMOV UR8, UR14 ;  /* 0x0000000e00087c82 */ /* 0x000fe20008000000 */
[----:B------:R-:W-:Y:S01]  /*cd40*/  UMOV UR14, 0x40 ;  /* 0x00000040000e7882 */ /* 0x000fe20000000000 */
[----:B------:R1:W-:Y:S01]  /*cd50*/  UTMALDG.4D [UR8], [UR4], desc[UR6] ;  /* 0x00000608040075b4 */ /* 0x0003e20008019000 */
[----:B------:R-:W-:Y:S01]  /*cd60*/  LOP3.LUT R4, R4, R7, RZ, 0x3c, !PT ;  /* 0x0000000704047212 */ /* 0x000fe200078e3cff */
[----:B-1----:R-:W-:Y:S01]  /*cd70*/  UMOV UR8, UR15 ;  /* 0x0000000f00087c82 */ /* 0x002fe20008000000 */
[----:B------:R-:W-:-:S02]  /*cd80*/  UMOV UR10, UR21 ;  /* 0x00000015000a7c82 */ /* 0x000fc40008000000 */
[----:B------:R1:W-:Y:S02]  /*cd90*/  UTMALDG.4D [UR8], [UR4], desc[UR6] ;  /* 0x00000608040075b4 */ /* 0x0003e40008019000 */
[----:B-1----:R-:W-:Y:S01]  /*cda0*/  UMOV UR8, UR18 ;  /* 0x0000001200087c82 */ /* 0x002fe20008000000 */
[----:B------:R-:W-:Y:S02]  /*cdb0*/  UMOV UR10, UR14 ;  /* 0x0000000e000a7c82 */ /* 0x000fe40008000000 */
[----:B------:R1:W-:Y:S02]  /*cdc0*/  UTMALDG.4D [UR8], [UR4], desc[UR6] ;  /* 0x00000608040075b4 */ /* 0x0003e40008019000 */
[----:B-1----:R-:W-:Y:S01]  /*cdd0*/  NOP ;  /* 0x0000000000007918 */ /* 0x002fe20000000000 */
.L_x_98:
[----:B------:R-:W-:Y:S05]  /*cde0*/  BSYNC B1 ;  /* 0x0000000000017941 */ /* 0x000fea0003800000 */
.L_x_97:
        /* <DEDUP_REMOVED lines=10> */
.L_x_103:
[----:B------:R-:W-:Y:S05]  /*ce90*/  BSYNC B1 ;  /* 0x0000000000017941 */ /* 0x000fea0003800000 */
.L_x_102:
[----:B------:R-:W-:Y:S01]  /*cea0*/  BSSY B1, `(.L_x_105) ;  /* 0x0000033000017945 */ /* 0x000fe20003800000 */
[----:B------:R-:W-:-:S03]  /*ceb0*/  IMAD.MOV.U32 R9, RZ, RZ, RZ ;  /* 0x000000ffff097224 */ /* 0x000fc600078e00ff */
[----:B------:R-:W-:Y:S05]  /*cec0*/  @!P3 BRA `(.L_x_106) ;  /* 0x0000000000c0b947 */ /* 0x000fea0003800000 */
[----:B-1----:R-:W1:Y:S01]  /*ced0*/  S2R R8, SR_CgaCtaId ;  /* 0x0000000000087919 */ /* 0x002e620000008800 */
[----:B------:R-:W-:-:S04]  /*cee0*/  MOV R5, 0x400 ;  /* 0x0000040000057802 */ /* 0x000fc80000000f00 */
[----:B-1----:R-:W-:Y:S02]  /*cef0*/  LEA R5, R8, R5, 0x18 ;  /* 0x0000000508057211 */ /* 0x002fe400078ec0ff */
[----:B------:R-:W-:Y:S02]  /*cf00*/  SHF.L.U32 R8, R4, 0x1f, RZ ;  /* 0x0000001f04087819 */ /* 0x000fe400000006ff */
[----:B------:R-:W-:-:S04]  /*cf10*/  LEA R7, R0, R5, 0x3 ;  /* 0x0000000500077211 */ /* 0x000fc800078e18ff */
[----:B------:R-:W1:Y:S02]  /*cf20*/  SYNCS.PHASECHK.TRANS64.TRYWAIT P3, [R7+URZ+0x28428], R8 ;  /* 0x02842808070075a7 */ /* 0x000e64000806017f */
[----:B-1----:R-:W-:Y:S05]  /*cf30*/  @!P3 BRA `(.L_x_107) ;  /* 0x000000100000b947 */ /* 0x002fea0003800000 */
.L_x_140:
[----:B------:R-:W-:Y:S01]  /*cf40*/  UPRMT UR4, UR19, 0x9910, URZ ;  /* 0x0000991013047896 */ /* 0x000fe2000800003f */
[----:B-1----:R-:W-:-:S03]  /*cf50*/  @P2 IMAD.MOV.U32 R8, RZ, RZ, 0x6000 ;  /* 0x00006000ff082424 */ /* 0x002fc600078e00ff */
[----:B------:R-:W-:Y:S01]  /*cf60*/  UISETP.NE.AND UP0, UPT, UR4, 0x2, UPT ;  /* 0x000000020400788c */ /* 0x000fe2000bf05270 */
[----:B------:R1:W-:Y:S05]  /*cf70*/  @P2 SYNCS.ARRIVE.TRANS64 RZ, [R7+URZ+0x28400], R8 ;  /* 0x0284000807ff29a7 */ /* 0x0003ea000800003f */
[----:B------:R-:W-:-:S13]  /*cf80*/  PLOP3.LUT P3, PT, PT, PT, UP0, 0x80, 0x0 ;  /* 0x000000000000781c */ /* 0x000fda0003f6f008 */
[----:B-1----:R-:W-:Y:S05]  /*cf90*/  @P3 BRA `(.L_x_108) ;  /* 0x0000000000043947 */ /* 0x002fea0003800000 */
[----:B------:R-:W-:Y:S01]  /*cfa0*/  BPT.TRAP 0x1 ;  /* 0x000000040000795c */ /* 0x000fe20000300000 */
.L_x_108:
[----:B------:R-:W-:Y:S05]  /*cfb0*/  @P0 BRA `(.L_x_109) ;  /* 0x0000000000040947 */ /* 0x000fea0003800000 */
[----:B------:R-:W-:Y:S01]  /*cfc0*/  BPT.TRAP 0x1 ;  /* 0x000000040000795c */ /* 0x000fe20000300000 */
.L_x_109:
        /* <DEDUP_REMOVED lines=12> */
[----:B------:R-:W-:Y:S01]  /*d090*/  IADD3 R0, R0, 0x1, RZ ;  /* 0x0000000100007810 */ /* 0x000fe20007ffe0ff */
[----:B------:R-:W-:Y:S01]  /*d0a0*/  IMAD.MOV.U32 R9, RZ, RZ, 0x1 ;  /* 0x00000001ff097424 */ /* 0x000fe200078e00ff */
[----:B------:R-:W-:-:S02]  /*d0b0*/  UIADD3 UR9, UR9, 0x28400, URZ ;  /* 0x0002840009097890 */ /* 0x000fc4000fffe03f */
        /* <DEDUP_REMOVED lines=16> */
[----:B--2---:R-:W-:Y:S01]  /*d1c0*/  NOP ;  /* 0x0000000000007918 */ /* 0x004fe20000000000 */
.L_x_106:
[----:B------:R-:W-:Y:S05]  /*d1d0*/  BSYNC B1 ;  /* 0x0000000000017941 */ /* 0x000fea0003800000 */
.L_x_105:
[----:B------:R-:W-:Y:S01]  /*d1e0*/  ISETP.GE.AND P3, PT, R6, 0x2, PT ;  /* 0x000000020600780c */ /* 0x000fe20003f66270 */
[----:B------:R-:W-:-:S12]  /*d1f0*/  BSSY B1, `(.L_x_110) ;  /* 0x000006e000017945 */ /* 0x000fd80003800000 */
[----:B------:R-:W-:Y:S05]  /*d200*/  @!P3 BRA `(.L_x_111) ;  /* 0x0000000400b0b947 */ /* 0x000fea0003800000 */
[----:B------:R-:W-:-:S07]  /*d210*/  SHF.L.U32 R6, R6, 0x1, RZ ;  /* 0x0000000106067819 */ /* 0x000fce00000006ff */
.L_x_122:
[----:B------:R-:W-:Y:S04]  /*d220*/  BSSY B2, `(.L_x_112) ;  /* 0x0000032000027945 */ /* 0x000fe80003800000 */
[----:B------:R-:W-:Y:S05]  /*d230*/  @!P6 BRA `(.L_x_113) ;  /* 0x0000000000c0e947 */ /* 0x000fea0003800000 */
[----:B-1----:R-:W1:Y:S01]  /*d240*/  S2R R8, SR_CgaCtaId ;  /* 0x0000000000087919 */ /* 0x002e620000008800 */
[----:B------:R-:W-:-:S04]  /*d250*/  MOV R5, 0x400 ;  /* 0x0000040000057802 */ /* 0x000fc80000000f00 */
[----:B-1----:R-:W-:Y:S02]  /*d260*/  LEA R5, R8, R5, 0x18 ;  /* 0x0000000508057211 */ /* 0x002fe400078ec0ff */
[----:B------:R-:W-:-:S03]  /*d270*/  SHF.L.U32 R8, R4, 0x1f, RZ ;  /* 0x0000001f04087819 */ /* 0x000fc600000006ff */
[----:B------:R-:W-:-:S04]  /*d280*/  IMAD R7, R0, 0x8, R5 ;  /* 0x0000000800077824 */ /* 0x000fc800078e0205 */
[----:B------:R-:W1:Y:S02]  /*d290*/  SYNCS.PHASECHK.TRANS64.TRYWAIT P3, [R7+URZ+0x28428], R8 ;  /* 0x02842808070075a7 */ /* 0x000e64000806017f */
[----:B-1----:R-:W-:Y:S05]  /*d2a0*/  @!P3 BRA `(.L_x_114) ;  /* 0x0000000c0038b947 */ /* 0x002fea0003800000 */
.L_x_141:
[----:B------:R-:W-:Y:S01]  /*d2b0*/  UPRMT UR4, UR19, 0x9910, URZ ;  /* 0x0000991013047896 */ /* 0x000fe2000800003f */
[----:B-1----:R-:W-:-:S03]  /*d2c0*/  @P2 MOV R8, 0x6000 ;  /* 0x0000600000082802 */ /* 0x002fc60000000f00 */
[----:B------:R-:W-:Y:S01]  /*d2d0*/  UISETP.NE.AND UP0, UPT, UR4, 0x2, UPT ;  /* 0x000000020400788c */ /* 0x000fe2000bf05270 */
[----:B------:R1:W-:Y:S05]  /*d2e0*/  @P2 SYNCS.ARRIVE.TRANS64 RZ, [R7+URZ+0x28400], R8 ;  /* 0x0284000807ff29a7 */ /* 0x0003ea000800003f */
[----:B------:R-:W-:-:S13]  /*d2f0*/  PLOP3.LUT P3, PT, PT, PT, UP0, 0x80, 0x0 ;  /* 0x000000000000781c */ /* 0x000fda0003f6f008 */
[----:B-1----:R-:W-:Y:S05]  /*d300*/  @P3 BRA `(.L_x_115) ;  /* 0x0000000000043947 */ /* 0x002fea0003800000 */
[----:B------:R-:W-:Y:S01]  /*d310*/  BPT.TRAP 0x1 ;  /* 0x000000040000795c */ /* 0x000fe20000300000 */
.L_x_115:
[----:B------:R-:W-:Y:S05]  /*d320*/  @P0 BRA `(.L_x_116) ;  /* 0x0000000000040947 */ /* 0x000fea0003800000 */
[----:B------:R-:W-:Y:S01]  /*d330*/  BPT.TRAP 0x1 ;  /* 0x000000040000795c */ /* 0x000fe20000300000 */
.L_x_116:
        /* <DEDUP_REMOVED lines=9> */
[----:B------:R-:W-:Y:S01]  /*d3d0*/  R2UR UR13, R2 ;  /* 0x00000000020d72ca */ /* 0x000fe200000e0000 */
[----:B------:R-:W-:Y:S01]  /*d3e0*/  UMOV UR7, 0x10000000 ;  /* 0x1000000000077882 */ /* 0x000fe20000000000 */
[----:B------:R-:W-:Y:S01]  /*d3f0*/  UMOV UR18, 0x20 ;  /* 0x0000002000127882 */ /* 0x000fe20000000000 */
[----:B------:R-:W-:-:S02]  /*d400*/  VIADD R0, R0, 0x1 ;  /* 0x0000000100007836 */ /* 0x000fc40000000000 */
[----:B------:R-:W-:Y:S02]  /*d410*/  UIADD3 UR9, UR9, 0x28400, URZ ;  /* 0x0002840009097890 */ /* 0x000fe4000fffe03f */
[----:B------:R-:W-:Y:S01]  /*d420*/  USHF.L.U32 UR11, UR11, 0x7, URZ ;  /* 0x000000070b0b7899 */ /* 0x000fe2000800063f */
[C---:B------:R-:W-:Y:S01]  /*d430*/  ISETP.NE.AND P3, PT, R0.reuse, 0x5, PT ;  /* 0x000000050000780c */ /* 0x040fe20003f65270 */
        /* <DEDUP_REMOVED lines=16> */
.L_x_113:
[----:B------:R-:W-:Y:S05]  /*d540*/  BSYNC B2 ;  /* 0x0000000000027941 */ /* 0x000fea0003800000 */
.L_x_112:
[----:B------:R-:W-:Y:S01]  /*d550*/  ISETP.LT.OR P3, PT, R6, 0x4, !P6 ;  /* 0x000000040600780c */ /* 0x000fe20007761670 */
[----:B------:R-:W-:-:S12]  /*d560*/  BSSY B2, `(.L_x_117) ;  /* 0x0000033000027945 */ /* 0x000fd80003800000 */
[----:B------:R-:W-:Y:S05]  /*d570*/  @P3 BRA `(.L_x_118) ;  /* 0x0000000000c43947 */ /* 0x000fea0003800000 */
[----:B-1----:R-:W1:Y:S01]  /*d580*/  S2R R8, SR_CgaCtaId ;  /* 0x0000000000087919 */ /* 0x002e620000008800 */
[----:B------:R-:W-:-:S04]  /*d590*/  MOV R5, 0x400 ;  /* 0x0000040000057802 */ /* 0x000fc80000000f00 */
[----:B-1----:R-:W-:Y:S02]  /*d5a0*/  LEA R5, R8, R5, 0x18 ;  /* 0x0000000508057211 */ /* 0x002fe400078ec0ff */
[----:B------:R-:W-:Y:S02]  /*d5b0*/  SHF.L.U32 R8, R4, 0x1f, RZ ;  /* 0x0000001f04087819 */ /* 0x000fe400000006ff */
[----:B------:R-:W-:-:S04]  /*d5c0*/  LEA R7, R0, R5, 0x3 ;  /* 0x0000000500077211 */ /* 0x000fc800078e18ff */
[----:B------:R-:W1:Y:S02]  /*d5d0*/  SYNCS.PHASECHK.TRANS64.TRYWAIT P3, [R7+URZ+0x28428], R8 ;  /* 0x02842808070075a7 */ /* 0x000e64000806017f */
[----:B-1----:R-:W-:Y:S05]  /*d5e0*/  @!P3 BRA `(.L_x_119) ;  /* 0x00000008007cb947 */ /* 0x002fea0003800000 */
.L_x_142:
[----:B------:R-:W-:Y:S01]  /*d5f0*/  UPRMT UR4, UR19, 0x9910, URZ ;  /* 0x0000991013047896 */ /* 0x000fe2000800003f */
[----:B-1----:R-:W-:-:S03]  /*d600*/  @P1 IMAD.MOV.U32 R8, RZ, RZ, 0x6000 ;  /* 0x00006000ff081424 */ /* 0x002fc600078e00ff */
[----:B------:R-:W-:Y:S01]  /*d610*/  UISETP.NE.AND UP0, UPT, UR4, 0x2, UPT ;  /* 0x000000020400788c */ /* 0x000fe2000bf05270 */
[----:B------:R1:W-:Y:S05]  /*d620*/  @P1 SYNCS.ARRIVE.TRANS64 RZ, [R7+URZ+0x28400], R8 ;  /* 0x0284000807ff19a7 */ /* 0x0003ea000800003f */
[----:B------:R-:W-:-:S13]  /*d630*/  PLOP3.LUT P3, PT, PT, PT, UP0, 0x80, 0x0 ;  /* 0x000000000000781c */ /* 0x000fda0003f6f008 */
[----:B-1----:R-:W-:Y:S05]  /*d640*/  @P3 BRA `(.L_x_120) ;  /* 0x0000000000043947 */ /* 0x002fea0003800000 */
[----:B------:R-:W-:Y:S01]  /*d650*/  BPT.TRAP 0x1 ;  /* 0x000000040000795c */ /* 0x000fe20000300000 */
.L_x_120:
[----:B------:R-:W-:Y:S05]  /*d660*/  @P0 BRA `(.L_x_121) ;  /* 0x0000000000040947 */ /* 0x000fea0003800000 */
[----:B------:R-:W-:Y:S01]  /*d670*/  BPT.TRAP 0x1 ;  /* 0x000000040000795c */ /* 0x000fe20000300000 */
.L_x_121:
        /* <DEDUP_REMOVED lines=12> */
[----:B------:R-:W-:Y:S01]  /*d740*/  IADD3 R0, R0, 0x1, RZ ;  /* 0x0000000100007810 */ /* 0x000fe20007ffe0ff */
[----:B------:R-:W-:Y:S01]  /*d750*/  VIADD R9, R9, 0x1 ;  /* 0x0000000109097836 */ /* 0x000fe20000000000 */
[----:B------:R-:W-:-:S02]  /*d760*/  UIADD3 UR9, UR9, 0x28400, URZ ;  /* 0x0002840009097890 */ /* 0x000fc4000fffe03f */
        /* <DEDUP_REMOVED lines=18> */
.L_x_118:
[----:B------:R-:W-:Y:S05]  /*d890*/  BSYNC B2 ;  /* 0x0000000000027941 */ /* 0x000fea0003800000 */
.L_x_117:
[C---:B------:R-:W-:Y:S02]  /*d8a0*/  ISETP.GT.AND P3, PT, R6.reuse, 0x4, PT ;  /* 0x000000040600780c */ /* 0x040fe40003f64270 */
[----:B------:R-:W-:-:S11]  /*d8b0*/  IADD3 R6, R6, -0x2, RZ ;  /* 0xfffffffe06067810 */ /* 0x000fd60007ffe0ff */
[----:B------:R-:W-:Y:S05]  /*d8c0*/  @P3 BRA `(.L_x_122) ;  /* 0xfffffff800543947 */ /* 0x000fea000383ffff */
.L_x_111:
[----:B------:R-:W-:Y:S05]  /*d8d0*/  BSYNC B1 ;  /* 0x0000000000017941 */ /* 0x000fea0003800000 */
.L_x_110:
[----:B------:R-:W-:Y:S01]  /*d8e0*/  VIADD R17, R17, UR20 ;  /* 0x0000001411117c36 */ /* 0x000fe20008000000 */
[----:B------:R-:W-:Y:S01]  /*d8f0*/  ULDC UR4, c[0x0][0xa00] ;  /* 0x0002800000047ab9 */ /* 0x000fe20000000800 */
[----:B-1----:R-:W-:-:S03]  /*d900*/  PRMT R5, RZ, 0x7610, R5 ;  /* 0x00007610ff057816 */ /* 0x002fc60000000005 */
[----:B------:R-:W-:-:S13]  /*d910*/  ISETP.GE.AND P3, PT, R17, UR4, PT ;  /* 0x0000000411007c0c */ /* 0x000fda000bf66270 */
[----:B------:R-:W-:Y:S05]  /*d920*/  @!P3 BRA `(.L_x_123) ;  /* 0xffffffec00ccb947 */ /* 0x000fea000383ffff */
[----:B------:R-:W-:Y:S05]  /*d930*/  BSYNC B0 ;  /* 0x0000000000007941 */ /* 0x000fea0003800000 */
.L_x_95:
[----:B------:R-:W-:Y:S05]  /*d940*/  EXIT ;  /* 0x000000000000794d */ /* 0x000fea0003800000 */
.L_x_17:
[----:B-1----:R-:W-:-:S04]  /*d950*/  MOV R3, UR4 ;  /* 0x0000000400037c02 */ /* 0x002fc80008000f00 */
[----:B------:R1:W2:Y:S03]  /*d960*/  SYNCS.PHASECHK.TRANS64.TRYWAIT P1, [R3+URZ+0x28450], R0 ;  /* 0x02845000030075a7 */ /* 0x0002a6000802017f */
[----:B--2---:R-:W-:Y:S05]  /*d970*/  @!P1 NANOSLEEP.SYNCS 0x989680 ;  /* 0x009896800000995d */ /* 0x004fea0003900000 */
[----:B------:R-:W2:Y:S02]  /*d980*/  @!P1 SYNCS.PHASECHK.TRANS64 P1, [R3+URZ+0x28450], R0 ;  /* 0x02845000030095a7 */ /* 0x000ea4000802007f */
[----:B--2---:R-:W-:Y:S05]  /*d990*/  @!P1 BRA `(.L_x_17) ;  /* 0xfffffffc00ec9947 */ /* 0x004fea000383ffff */
[----:B------:R-:W-:Y:S05]  /*d9a0*/  BRA `(.L_x_124) ;  /* 0xffffff38008c7947 */ /* 0x000fea000383ffff */
.L_x_19:
[----:B-1----:R-:W-:-:S04]  /*d9b0*/  IMAD.U32 R5, RZ, RZ, UR31 ;  /* 0x0000001fff057e24 */ /* 0x002fc8000f8e00ff */
[----:B------:R1:W2:Y:S03]  /*d9c0*/  SYNCS.PHASECHK.TRANS64.TRYWAIT P1, [R5+URZ+0x28400], R0 ;  /* 0x02840000050075a7 */ /* 0x0002a6000802017f */
[----:B--2---:R-:W-:Y:S05]  /*d9d0*/  @!P1 NANOSLEEP.SYNCS 0x989680 ;  /* 0x009896800000995d */ /* 0x004fea0003900000 */
[----:B------:R-:W2:Y:S02]  /*d9e0*/  @!P1 SYNCS.PHASECHK.TRANS64 P1, [R5+URZ+0x28400], R0 ;  /* 0x02840000050095a7 */ /* 0x000ea4000802007f */
[----:B--2---:R-:W-:Y:S05]  /*d9f0*/  @!P1 BRA `(.L_x_19) ;  /* 0xfffffffc00ec9947 */ /* 0x004fea000383ffff */
[----:B------:R-:W-:Y:S05]  /*da00*/  BRA `(.L_x_125) ;  /* 0xffffff3800a07947 */ /* 0x000fea000383ffff */
.L_x_20:
[----:B-1----:R-:W-:-:S04]  /*da10*/  MOV R0, UR28 ;  /* 0x0000001c00007c02 */ /* 0x002fc80008000f00 */
[----:B------:R1:W2:Y:S03]  /*da20*/  SYNCS.PHASECHK.TRANS64.TRYWAIT P1, [R0+URZ+-0x8], R3 ;  /* 0xfffff803000075a7 */ /* 0x0002a6000802017f */
[----:B--2---:R-:W-:Y:S05]  /*da30*/  @!P1 NANOSLEEP.SYNCS 0x989680 ;  /* 0x009896800000995d */ /* 0x004fea0003900000 */
[----:B------:R-:W2:Y:S02]  /*da40*/  @!P1 SYNCS.PHASECHK.TRANS64 P1, [R0+URZ+-0x8], R3 ;  /* 0xfffff803000095a7 */ /* 0x000ea4000802007f */
[----:B--2---:R-:W-:Y:S05]  /*da50*/  @!P1 BRA `(.L_x_20) ;  /* 0xfffffffc00ec9947 */ /* 0x004fea000383ffff */
[----:B------:R-:W-:Y:S05]  /*da60*/  BRA `(.L_x_126) ;  /* 0xffffff3800907947 */ /* 0x000fea000383ffff */
.L_x_22:
[----:B-1----:R-:W-:-:S04]  /*da70*/  IMAD.U32 R8, RZ, RZ, UR6 ;  /* 0x00000006ff087e24 */ /* 0x002fc8000f8e00ff */
[----:B------:R1:W2:Y:S03]  /*da80*/  SYNCS.PHASECHK.TRANS64.TRYWAIT P1, [R8+URZ+0x28400], R5 ;  /* 0x02840005080075a7 */ /* 0x0002a6000802017f */
[----:B--2---:R-:W-:Y:S05]  /*da90*/  @!P1 NANOSLEEP.SYNCS 0x989680 ;  /* 0x009896800000995d */ /* 0x004fea0003900000 */
[----:B------:R-:W2:Y:S02]  /*daa0*/  @!P1 SYNCS.PHASECHK.TRANS64 P1, [R8+URZ+0x28400], R5 ;  /* 0x02840005080095a7 */ /* 0x000ea4000802007f */
[----:B--2---:R-:W-:Y:S05]  /*dab0*/  @!P1 BRA `(.L_x_22) ;  /* 0xfffffffc00ec9947 */ /* 0x004fea000383ffff */
[----:B------:R-:W-:Y:S05]  /*dac0*/  BRA `(.L_x_127) ;  /* 0xffffff6400287947 */ /* 0x000fea000383ffff */
.L_x_27:
[----:B-1----:R-:W-:-:S04]  /*dad0*/  MOV R13, UR6 ;  /* 0x00000006000d7c02 */ /* 0x002fc80008000f00 */
[----:B------:R1:W2:Y:S03]  /*dae0*/  SYNCS.PHASECHK.TRANS64.TRYWAIT P2, [R13+URZ+0x28400], R4 ;  /* 0x028400040d0075a7 */ /* 0x0002a6000804017f */
[----:B--2---:R-:W-:Y:S05]  /*daf0*/  @!P2 NANOSLEEP.SYNCS 0x989680 ;  /* 0x009896800000a95d */ /* 0x004fea0003900000 */
[----:B------:R-:W2:Y:S02]  /*db00*/  @!P2 SYNCS.PHASECHK.TRANS64 P2, [R13+URZ+0x28400], R4 ;  /* 0x028400040d00a5a7 */ /* 0x000ea4000804007f */
[----:B--2---:R-:W-:Y:S05]  /*db10*/  @!P2 BRA `(.L_x_27) ;  /* 0xfffffffc00eca947 */ /* 0x004fea000383ffff */
[----:B------:R-:W-:Y:S05]  /*db20*/  BRA `(.L_x_128) ;  /* 0xffffff6800247947 */ /* 0x000fea000383ffff */
.L_x_31:
[----:B-1----:R-:W-:-:S04]  /*db30*/  IMAD.U32 R8, RZ, RZ, UR6 ;  /* 0x00000006ff087e24 */ /* 0x002fc8000f8e00ff */
[----:B------:R1:W2:Y:S03]  /*db40*/  SYNCS.PHASECHK.TRANS64.TRYWAIT P2, [R8+URZ+0x28400], R9 ;  /* 0x02840009080075a7 */ /* 0x0002a6000804017f */
[----:B--2---:R-:W-:Y:S05]  /*db50*/  @!P2 NANOSLEEP.SYNCS 0x989680 ;  /* 0x009896800000a95d */ /* 0x004fea0003900000 */
[----:B------:R-:W2:Y:S02]  /*db60*/  @!P2 SYNCS.PHASECHK.TRANS64 P2, [R8+URZ+0x28400], R9 ;  /* 0x028400090800a5a7 */ /* 0x000ea4000804007f */
[----:B--2---:R-:W-:Y:S05]  /*db70*/  @!P2 BRA `(.L_x_31) ;  /* 0xfffffffc00eca947 */ /* 0x004fea000383ffff */
[----:B------:R-:W-:Y:S05]  /*db80*/  BRA `(.L_x_30) ;  /* 0xffffff8c00647947 */ /* 0x000fea000383ffff */
.L_x_39:
[----:B-1----:R-:W-:-:S04]  /*db90*/  MOV R11, UR6 ;  /* 0x00000006000b7c02 */ /* 0x002fc80008000f00 */
[----:B------:R1:W2:Y:S03]  /*dba0*/  SYNCS.PHASECHK.TRANS64.TRYWAIT P2, [R11+URZ+0x28400], R4 ;  /* 0x028400040b0075a7 */ /* 0x0002a6000804017f */
[----:B--2---:R-:W-:Y:S05]  /*dbb0*/  @!P2 NANOSLEEP.SYNCS 0x989680 ;  /* 0x009896800000a95d */ /* 0x004fea0003900000 */
[----:B------:R-:W2:Y:S02]  /*dbc0*/  @!P2 SYNCS.PHASECHK.TRANS64 P2, [R11+URZ+0x28400], R4 ;  /* 0x028400040b00a5a7 */ /* 0x000ea4000804007f */
[----:B--2---:R-:W-:Y:S05]  /*dbd0*/  @!P2 BRA `(.L_x_39) ;  /* 0xfffffffc00eca947 */ /* 0x004fea000383ffff */
[----:B------:R-:W-:Y:S05]  /*dbe0*/  BRA `(.L_x_129) ;  /* 0xffffff9000a47947 */ /* 0x000fea000383ffff */
.L_x_43:
[----:B-1----:R-:W-:-:S04]  /*dbf0*/  IMAD.U32 R9, RZ, RZ, UR6 ;  /* 0x00000006ff097e24 */ /* 0x002fc8000f8e00ff */
[----:B------:R1:W2:Y:S03]  /*dc00*/  SYNCS.PHASECHK.TRANS64.TRYWAIT P2, [R9+URZ+0x28400], R8 ;  /* 0x02840008090075a7 */ /* 0x0002a6000804017f */
[----:B--2---:R-:W-:Y:S05]  /*dc10*/  @!P2 NANOSLEEP.SYNCS 0x989680 ;  /* 0x009896800000a95d */ /* 0x004fea0003900000 */
[----:B------:R-:W2:Y:S02]  /*dc20*/  @!P2 SYNCS.PHASECHK.TRANS64 P2, [R9+URZ+0x28400], R8 ;  /* 0x028400080900a5a7 */ /* 0x000ea4000804007f */
[----:B--2---:R-:W-:Y:S05]  /*dc30*/  @!P2 BRA `(.L_x_43) ;  /* 0xfffffffc00eca947 */ /* 0x004fea000383ffff */
[----:B------:R-:W-:Y:S05]  /*dc40*/  BRA `(.L_x_42) ;  /* 0xffffffc000687947 */ /* 0x000fea000383ffff */
.L_x_63:
[----:B-1----:R-:W-:-:S04]  /*dc50*/  MOV R3, UR28 ;  /* 0x0000001c00037c02 */ /* 0x002fc80008000f00 */
[----:B------:R1:W2:Y:S03]  /*dc60*/  SYNCS.PHASECHK.TRANS64.TRYWAIT P1, [R3+URZ+0x8], R0 ;  /* 0x00000800030075a7 */ /* 0x0002a6000802017f */
[----:B--2---:R-:W-:Y:S05]  /*dc70*/  @!P1 NANOSLEEP.SYNCS 0x989680 ;  /* 0x009896800000995d */ /* 0x004fea0003900000 */
[----:B------:R-:W2:Y:S02]  /*dc80*/  @!P1 SYNCS.PHASECHK.TRANS64 P1, [R3+URZ+0x8], R0 ;  /* 0x00000800030095a7 */ /* 0x000ea4000802007f */
[----:B--2---:R-:W-:Y:S05]  /*dc90*/  @!P1 BRA `(.L_x_63) ;  /* 0xfffffffc00ec9947 */ /* 0x004fea000383ffff */
[----:B------:R-:W-:Y:S05]  /*dca0*/  BRA `(.L_x_130) ;  /* 0xffffffcc00787947 */ /* 0x000fea000383ffff */
.L_x_80:
[----:B------:R-:W-:Y:S01]  /*dcb0*/  BSSY B1, `(.L_x_131) ;  /* 0x0000006000017945 */ /* 0x000fe20003800000 */
[----:B------:R-:W-:-:S07]  /*dcc0*/  IMAD.MOV.U32 R15, RZ, RZ, -0x1 ;  /* 0xffffffffff0f7424 */ /* 0x000fce00078e00ff */
[----:B------:R-:W-:Y:S05]  /*dcd0*/  WARPSYNC.COLLECTIVE R15, `(.L_x_132) ;  /* 0x000000000f0c7348 */ /* 0x000fea0003c00000 */
[----:B------:R-:W-:Y:S02]  /*dce0*/  ELECT P6, UR62, PT ;  /* 0x00000000003e782f */ /* 0x000fe400038c0000 */
[----:B------:R-:W-:Y:S01]  /*dcf0*/  MOV R14, UR62 ;  /* 0x0000003e000e7c02 */ /* 0x000fe20008000f00 */
[----:B------:R-:W-:Y:S10]  /*dd00*/  ENDCOLLECTIVE ;  /* 0x000000000000791b */ /* 0x000ff40003800000 */
.L_x_132:
[----:B------:R-:W-:Y:S05]  /*dd10*/  BSYNC B1 ;  /* 0x0000000000017941 */ /* 0x000fea0003800000 */
.L_x_131:
[----:B------:R-:W-:Y:S05]  /*dd20*/  BRA `(.L_x_133) ;  /* 0xffffffe000b47947 */ /* 0x000fea000383ffff */
.L_x_83:
[----:B-1----:R1:W2:Y:S02]  /*dd30*/  SYNCS.PHASECHK.TRANS64.TRYWAIT P2, [R7+URZ+0x28460], R6 ;  /* 0x02846006070075a7 */ /* 0x0022a4000804017f */
[----:B--2---:R-:W-:Y:S05]  /*dd40*/  @!P2 NANOSLEEP.SYNCS 0x989680 ;  /* 0x009896800000a95d */ /* 0x004fea0003900000 */
[----:B------:R-:W2:Y:S02]  /*dd50*/  @!P2 SYNCS.PHASECHK.TRANS64 P2, [R7+URZ+0x28460], R6 ;  /* 0x028460060700a5a7 */ /* 0x000ea4000804007f */
[----:B--2---:R-:W-:Y:S05]  /*dd60*/  @!P2 BRA `(.L_x_83) ;  /* 0xfffffffc00f0a947 */ /* 0x004fea000383ffff */
[----:B------:R-:W-:Y:S05]  /*dd70*/  BRA `(.L_x_134) ;  /* 0xffffffe000d47947 */ /* 0x000fea000383ffff */
.L_x_88:
[----:B-1----:R1:W2:Y:S02]  /*dd80*/  SYNCS.PHASECHK.TRANS64.TRYWAIT P2, [R7+URZ+0x284b0], R4 ;  /* 0x0284b004070075a7 */ /* 0x0022a4000804017f */
[----:B--2---:R-:W-:Y:S05]  /*dd90*/  @!P2 NANOSLEEP.SYNCS 0x989680 ;  /* 0x009896800000a95d */ /* 0x004fea0003900000 */
[----:B------:R-:W2:Y:S02]  /*dda0*/  @!P2 SYNCS.PHASECHK.TRANS64 P2, [R7+URZ+0x284b0], R4 ;  /* 0x0284b0040700a5a7 */ /* 0x000ea4000804007f */
[----:B--2---:R-:W-:Y:S05]  /*ddb0*/  @!P2 BRA `(.L_x_88) ;  /* 0xfffffffc00f0a947 */ /* 0x004fea000383ffff */
[----:B------:R-:W-:Y:S05]  /*ddc0*/  BRA `(.L_x_87) ;  /* 0xffffffe4008c7947 */ /* 0x000fea000383ffff */
.L_x_91:
[----:B-1----:R1:W2:Y:S02]  /*ddd0*/  SYNCS.PHASECHK.TRANS64.TRYWAIT P2, [R4+URZ+0x28460], R9 ;  /* 0x02846009040075a7 */ /* 0x0022a4000804017f */
[----:B--2---:R-:W-:Y:S05]  /*dde0*/  @!P2 NANOSLEEP.SYNCS 0x989680 ;  /* 0x009896800000a95d */ /* 0x004fea0003900000 */
[----:B------:R-:W2:Y:S02]  /*ddf0*/  @!P2 SYNCS.PHASECHK.TRANS64 P2, [R4+URZ+0x28460], R9 ;  /* 0x028460090400a5a7 */ /* 0x000ea4000804007f */
[----:B--2---:R-:W-:Y:S05]  /*de00*/  @!P2 BRA `(.L_x_91) ;  /* 0xfffffffc00f0a947 */ /* 0x004fea000383ffff */
[----:B------:R-:W-:Y:S05]  /*de10*/  BRA `(.L_x_135) ;  /* 0xffffffe400a07947 */ /* 0x000fea000383ffff */
.L_x_96:
[----:B------:R-:W-:Y:S01]  /*de20*/  BSSY B1, `(.L_x_136) ;  /* 0x0000006000017945 */ /* 0x000fe20003800000 */
[----:B------:R-:W-:-:S07]  /*de30*/  MOV R15, 0xffffffff ;  /* 0xffffffff000f7802 */ /* 0x000fce0000000f00 */
[----:B------:R-:W-:Y:S05]  /*de40*/  WARPSYNC.COLLECTIVE R15, `(.L_x_137) ;  /* 0x000000000f0c7348 */ /* 0x000fea0003c00000 */
[----:B------:R-:W-:Y:S02]  /*de50*/  ELECT P6, UR62, PT ;  /* 0x00000000003e782f */ /* 0x000fe400038c0000 */
[----:B------:R-:W-:Y:S01]  /*de60*/  MOV R14, UR62 ;  /* 0x0000003e000e7c02 */ /* 0x000fe20008000f00 */
[----:B------:R-:W-:Y:S10]  /*de70*/  ENDCOLLECTIVE ;  /* 0x000000000000791b */ /* 0x000ff40003800000 */
.L_x_137:
[----:B------:R-:W-:Y:S05]  /*de80*/  BSYNC B1 ;  /* 0x0000000000017941 */ /* 0x000fea0003800000 */
.L_x_136:
[----:B------:R-:W-:Y:S05]  /*de90*/  BRA `(.L_x_138) ;  /* 0xffffffec00087947 */ /* 0x000fea000383ffff */
.L_x_99:
[----:B-1----:R1:W2:Y:S02]  /*dea0*/  SYNCS.PHASECHK.TRANS64.TRYWAIT P4, [R8+URZ+0x28428], R7 ;  /* 0x02842807080075a7 */ /* 0x0022a4000808017f */
[----:B--2---:R-:W-:Y:S05]  /*deb0*/  @!P4 NANOSLEEP.SYNCS 0x989680 ;  /* 0x009896800000c95d */ /* 0x004fea0003900000 */
[----:B------:R-:W2:Y:S02]  /*dec0*/  @!P4 SYNCS.PHASECHK.TRANS64 P4, [R8+URZ+0x28428], R7 ;  /* 0x028428070800c5a7 */ /* 0x000ea4000808007f */
[----:B--2---:R-:W-:Y:S05]  /*ded0*/  @!P4 BRA `(.L_x_99) ;  /* 0xfffffffc00f0c947 */ /* 0x004fea000383ffff */
[----:B------:R-:W-:Y:S05]  /*dee0*/  BRA `(.L_x_139) ;  /* 0xffffffec001c7947 */ /* 0x000fea000383ffff */
.L_x_104:
[----:B-1----:R1:W2:Y:S02]  /*def0*/  SYNCS.PHASECHK.TRANS64.TRYWAIT P4, [R5+URZ+0x284b0], R8 ;  /* 0x0284b008050075a7 */ /* 0x0022a4000808017f */
[----:B--2---:R-:W-:Y:S05]  /*df00*/  @!P4 NANOSLEEP.SYNCS 0x989680 ;  /* 0x009896800000c95d */ /* 0x004fea0003900000 */
[----:B------:R-:W2:Y:S02]  /*df10*/  @!P4 SYNCS.PHASECHK.TRANS64 P4, [R5+URZ+0x284b0], R8 ;  /* 0x0284b0080500c5a7 */ /* 0x000ea4000808007f */
[----:B--2---:R-:W-:Y:S05]  /*df20*/  @!P4 BRA `(.L_x_104) ;  /* 0xfffffffc00f0c947 */ /* 0x004fea000383ffff */
[----:B------:R-:W-:Y:S05]  /*df30*/  BRA `(.L_x_103) ;  /* 0xffffffec00d47947 */ /* 0x000fea000383ffff */
.L_x_107:
[----:B-1----:R1:W2:Y:S02]  /*df40*/  SYNCS.PHASECHK.TRANS64.TRYWAIT P3, [R7+URZ+0x28428], R8 ;  /* 0x02842808070075a7 */ /* 0x0022a4000806017f */
[----:B--2---:R-:W-:Y:S05]  /*df50*/  @!P3 NANOSLEEP.SYNCS 0x989680 ;  /* 0x009896800000b95d */ /* 0x004fea0003900000 */
[----:B------:R-:W2:Y:S02]  /*df60*/  @!P3 SYNCS.PHASECHK.TRANS64 P3, [R7+URZ+0x28428], R8 ;  /* 0x028428080700b5a7 */ /* 0x000ea4000806007f */
[----:B--2---:R-:W-:Y:S05]  /*df70*/  @!P3 BRA `(.L_x_107) ;  /* 0xfffffffc00f0b947 */ /* 0x004fea000383ffff */
[----:B------:R-:W-:Y:S05]  /*df80*/  BRA `(.L_x_140) ;  /* 0xffffffec00ec7947 */ /* 0x000fea000383ffff */
.L_x_114:
[----:B-1----:R1:W2:Y:S02]  /*df90*/  SYNCS.PHASECHK.TRANS64.TRYWAIT P3, [R7+URZ+0x28428], R8 ;  /* 0x02842808070075a7 */ /* 0x0022a4000806017f */
[----:B--2---:R-:W-:Y:S05]  /*dfa0*/  @!P3 NANOSLEEP.SYNCS 0x989680 ;  /* 0x009896800000b95d */ /* 0x004fea0003900000 */
[----:B------:R-:W2:Y:S02]  /*dfb0*/  @!P3 SYNCS.PHASECHK.TRANS64 P3, [R7+URZ+0x28428], R8 ;  /* 0x028428080700b5a7 */ /* 0x000ea4000806007f */
[----:B--2---:R-:W-:Y:S05]  /*dfc0*/  @!P3 BRA `(.L_x_114) ;  /* 0xfffffffc00f0b947 */ /* 0x004fea000383ffff */
[----:B------:R-:W-:Y:S05]  /*dfd0*/  BRA `(.L_x_141) ;  /* 0xfffffff000b47947 */ /* 0x000fea000383ffff */
.L_x_119:
[----:B-1----:R1:W2:Y:S02]  /*dfe0*/  SYNCS.PHASECHK.TRANS64.TRYWAIT P3, [R7+URZ+0x28428], R8 ;  /* 0x02842808070075a7 */ /* 0x0022a4000806017f */
[----:B--2---:R-:W-:Y:S05]  /*dff0*/  @!P3 NANOSLEEP.SYNCS 0x989680 ;  /* 0x009896800000b95d */ /* 0x004fea0003900000 */
[----:B------:R-:W2:Y:S02]  /*e000*/  @!P3 SYNCS.PHASECHK.TRANS64 P3, [R7+URZ+0x28428], R8 ;  /* 0x028428080700b5a7 */ /* 0x000ea4000806007f */
[----:B--2---:R-:W-:Y:S05]  /*e010*/  @!P3 BRA `(.L_x_119) ;  /* 0xfffffffc00f0b947 */ /* 0x004fea000383ffff */
[----:B------:R-:W-:Y:S05]  /*e020*/  BRA `(.L_x_142) ;  /* 0xfffffff400707947 */ /* 0x000fea000383ffff */
        .weak           $__internal_0_$__cuda_sm20_rcp_rn_f32_slowpath
        .type           $__internal_0_$__cuda_sm20_rcp_rn_f32_slowpath,@function
        .size           $__internal_0_$__cuda_sm20_rcp_rn_f32_slowpath,(.L_x_148 - $__internal_0_$__cuda_sm20_rcp_rn_f32_slowpath)
$__internal_0_$__cuda_sm20_rcp_rn_f32_slowpath:
[----:B------:R-:W-:Y:S01]  /*e030*/  IMAD.SHL.U32 R0, R3, 0x2, RZ ;  /* 0x0000000203007824 */ /* 0x000fe200078e00ff */
[----:B------:R-:W-:Y:S04]  /*e040*/  BSSY B2, `(.L_x_143) ;  /* 0x0000030000027945 */ /* 0x000fe80003800000 */
[----:B------:R-:W-:-:S04]  /*e050*/  SHF.R.U32.HI R21, RZ, 0x18, R0 ;  /* 0x00000018ff157819 */ /* 0x000fc80000011600 */
[----:B------:R-:W-:-:S13]  /*e060*/  ISETP.NE.U32.AND P0, PT, R21, RZ, PT ;  /* 0x000000ff1500720c */ /* 0x000fda0003f05070 */
[----:B------:R-:W-:Y:S05]  /*e070*/  @P0 BRA `(.L_x_144) ;  /* 0x0000000000280947 */ /* 0x000fea0003800000 */
[----:B------:R-:W-:-:S04]  /*e080*/  SHF.L.U32 R0, R3, 0x1, RZ ;  /* 0x0000000103007819 */ /* 0x000fc800000006ff */
[----:B------:R-:W-:-:S13]  /*e090*/  ISETP.NE.AND P0, PT, R0, RZ, PT ;  /* 0x000000ff0000720c */ /* 0x000fda0003f05270 */
[----:B------:R-:W-:Y:S01]  /*e0a0*/  @P0 FFMA R9, R3, 1.84467440737095516160e+19, RZ ;  /* 0x5f80000003090823 */ /* 0x000fe200000000ff */
[----:B------:R-:W-:Y:S08]  /*e0b0*/  @!P0 MUFU.RCP R8, R3 ;  /* 0x0000000300088308 */ /* 0x000ff00000001000 */
[----:B------:R-:W1:Y:S02]  /*e0c0*/  @P0 MUFU.RCP R0, R9 ;  /* 0x0000000900000308 */ /* 0x000e640000001000 */
[----:B-1----:R-:W-:-:S04]  /*e0d0*/  @P0 FFMA R12, R9, R0, -1 ;  /* 0xbf800000090c0423 */ /* 0x002fc80000000000 */
[----:B------:R-:W-:-:S04]  /*e0e0*/  @P0 FADD.FTZ R13, -R12, -RZ ;  /* 0x800000ff0c0d0221 */ /* 0x000fc80000010100 */
[----:B------:R-:W-:-:S04]  /*e0f0*/  @P0 FFMA R0, R0, R13, R0 ;  /* 0x0000000d00000223 */ /* 0x000fc80000000000 */
[----:B------:R-:W-:Y:S01]  /*e100*/  @P0 FFMA R8, R0, 1.84467440737095516160e+19, RZ ;  /* 0x5f80000000080823 */ /* 0x000fe200000000ff */
[----:B------:R-:W-:Y:S06]  /*e110*/  BRA `(.L_x_145) ;  /* 0x0000000000887947 */ /* 0x000fec0003800000 */
.L_x_144:
[----:B------:R-:W-:-:S05]  /*e120*/  VIADD R24, R21, 0xffffff03 ;  /* 0xffffff0315187836 */ /* 0x000fca0000000000 */
[----:B------:R-:W-:-:S13]  /*e130*/  ISETP.GT.U32.AND P0, PT, R24, 0x1, PT ;  /* 0x000000011800780c */ /* 0x000fda0003f04070 */
[----:B------:R-:W-:Y:S05]  /*e140*/  @P0 BRA `(.L_x_146) ;  /* 0x0000000000780947 */ /* 0x000fea0003800000 */
[----:B------:R-:W-:Y:S02]  /*e150*/  LOP3.LUT R0, R3, 0x7fffff, RZ, 0xc0, !PT ;  /* 0x007fffff03007812 */ /* 0x000fe400078ec0ff */
[----:B------:R-:W-:Y:S02]  /*e160*/  MOV R13, 0x3 ;  /* 0x00000003000d7802 */ /* 0x000fe40000000f00 */
[----:B------:R-:W-:Y:S02]  /*e170*/  LOP3.LUT R0, R0, 0x3f800000, RZ, 0xfc, !PT ;  /* 0x3f80000000007812 */ /* 0x000fe400078efcff */
[----:B------:R-:W-:Y:S02]  /*e180*/  SHF.L.U32 R13, R13, R24, RZ ;  /* 0x000000180d0d7219 */ /* 0x000fe400000006ff */
[----:B------:R-:W1:Y:S02]  /*e190*/  MUFU.RCP R9, R0 ;  /* 0x0000000000097308 */ /* 0x000e640000001000 */
[----:B-1----:R-:W-:-:S04]  /*e1a0*/  FFMA R8, R0, R9, -1 ;  /* 0xbf80000000087423 */ /* 0x002fc80000000009 */
[----:B------:R-:W-:-:S04]  /*e1b0*/  FADD.FTZ R8, -R8, -RZ ;  /* 0x800000ff08087221 */ /* 0x000fc80000010100 */
[CCC-:B------:R-:W-:Y:S01]  /*e1c0*/  FFMA.RM R12, R9.reuse, R8.reuse, R9.reuse ;  /* 0x00000008090c7223 */ /* 0x1c0fe20000004009 */
[----:B------:R-:W-:-:S04]  /*e1d0*/  FFMA.RP R9, R9, R8, R9 ;  /* 0x0000000809097223 */ /* 0x000fc80000008009 */
[C---:B------:R-:W-:Y:S02]  /*e1e0*/  LOP3.LUT R8, R12.reuse, 0x7fffff, RZ, 0xc0, !PT ;  /* 0x007fffff0c087812 */ /* 0x040fe400078ec0ff */
[----:B------:R-:W-:Y:S02]  /*e1f0*/  FSETP.NEU.FTZ.AND P0, PT, R12, R9, PT ;  /* 0x000000090c00720b */ /* 0x000fe40003f1d000 */
[----:B------:R-:W-:Y:S02]  /*e200*/  LOP3.LUT R8, R8, 0x800000, RZ, 0xfc, !PT ;  /* 0x0080000008087812 */ /* 0x000fe400078efcff */
[----:B------:R-:W-:Y:S02]  /*e210*/  SEL R9, RZ, 0xffffffff, !P0 ;  /* 0xffffffffff097807 */ /* 0x000fe40004000000 */
[----:B------:R-:W-:-:S03]  /*e220*/  LOP3.LUT R13, R13, R8, RZ, 0xc0, !PT ;  /* 0x000000080d0d7212 */ /* 0x000fc600078ec0ff */
[----:B------:R-:W-:Y:S01]  /*e230*/  IMAD.MOV R9, RZ, RZ, -R9 ;  /* 0x000000ffff097224 */ /* 0x000fe200078e0a09 */
[----:B------:R-:W-:-:S04]  /*e240*/  SHF.R.U32.HI R13, RZ, R24, R13 ;  /* 0x00000018ff0d7219 */ /* 0x000fc8000001160d */
[--C-:B------:R-:W-:Y:S01]  /*e250*/  LOP3.LUT P1, RZ, R9, R24, R8.reuse, 0xf8, !PT ;  /* 0x0000001809ff7212 */ /* 0x100fe2000782f808 */
[----:B------:R-:W-:Y:S01]  /*e260*/  VIADD R9, R21, 0xffffff04 ;  /* 0xffffff0415097836 */ /* 0x000fe20000000000 */
[C---:B------:R-:W-:Y:S02]  /*e270*/  LOP3.LUT P0, RZ, R13.reuse, 0x1, RZ, 0xc0, !PT ;  /* 0x000000010dff7812 */ /* 0x040fe4000780c0ff */
[----:B------:R-:W-:Y:S02]  /*e280*/  LOP3.LUT P2, RZ, R13, 0x2, RZ, 0xc0, !PT ;  /* 0x000000020dff7812 */ /* 0x000fe4000784c0ff */
[----:B------:R-:W-:Y:S02]  /*e290*/  SHF.R.U32.HI R8, RZ, R9, R8 ;  /* 0x00000009ff087219 */ /* 0x000fe40000011608 */
[----:B------:R-:W-:Y:S02]  /*e2a0*/  PLOP3.LUT P0, PT, P0, P1, P2, 0xe0, 0x0 ;  /* 0x000000000000781c */ /* 0x000fe40000703c20 */
[----:B------:R-:W-:-:S02]  /*e2b0*/  LOP3.LUT P1, RZ, R3, 0x7fffff, RZ, 0xc0, !PT ;  /* 0x007fffff03ff7812 */ /* 0x000fc4000782c0ff */
[----:B------:R-:W-:-:S04]  /*e2c0*/  SEL R0, RZ, 0x1, !P0 ;  /* 0x00000001ff007807 */ /* 0x000fc80004000000 */
[----:B------:R-:W-:-:S04]  /*e2d0*/  IADD3 R0, -R0, RZ, RZ ;  /* 0x000000ff00007210 */ /* 0x000fc80007ffe1ff */
[----:B------:R-:W-:-:S13]  /*e2e0*/  ISETP.GE.AND P0, PT, R0, RZ, PT ;  /* 0x000000ff0000720c */ /* 0x000fda0003f06270 */
[----:B------:R-:W-:-:S05]  /*e2f0*/  @!P0 IADD3 R8, R8, 0x1, RZ ;  /* 0x0000000108088810 */ /* 0x000fca0007ffe0ff */
[----:B------:R-:W-:-:S05]  /*e300*/  @!P1 IMAD.SHL.U32 R8, R8, 0x2, RZ ;  /* 0x0000000208089824 */ /* 0x000fca00078e00ff */
[----:B------:R-:W-:Y:S01]  /*e310*/  LOP3.LUT R8, R8, 0x80000000, R3, 0xf8, !PT ;  /* 0x8000000008087812 */ /* 0x000fe200078ef803 */
[----:B------:R-:W-:Y:S06]  /*e320*/  BRA `(.L_x_145) ;  /* 0x0000000000047947 */ /* 0x000fec0003800000 */
.L_x_146:
[----:B------:R1:W2:Y:S02]  /*e330*/  MUFU.RCP R8, R3 ;  /* 0x0000000300087308 */ /* 0x0002a40000001000 */
.L_x_145:
[----:B------:R-:W-:Y:S05]  /*e340*/  BSYNC B2 ;  /* 0x0000000000027941 */ /* 0x000fea0003800000 */
.L_x_143:
[----:B--2---:R-:W-:Y:S01]  /*e350*/  MOV R0, R8 ;  /* 0x0000000800007202 */ /* 0x004fe20000000f00 */
[----:B------:R-:W-:Y:S01]  /*e360*/  IMAD.MOV.U32 R8, RZ, RZ, R14 ;  /* 0x000000ffff087224 */ /* 0x000fe200078e000e */
[----:B------:R-:W-:-:S04]  /*e370*/  MOV R9, 0x0 ;  /* 0x0000000000097802 */ /* 0x000fc80000000f00 */
[----:B-1----:R-:W-:Y:S05]  /*e380*/  RET.REL.NODEC R8 `(_ZN7cutlass13device_kernelINS_4fmha6kernel28FmhaKernelTmaWarpSpecializedINS1_10collective30FmhaMainloopTmaWarpSpecializedINS_10bfloat16_tEffN4cute5tupleIJNS7_1CILi128EEESA_NS9_ILi96EEEEEENS8_IJiNS9_ILi1EEENS8_IJiiEEEEEESF_SF_NS4_12CausalFusionEJNS2_6OptionILNS2_3TagE0ENS9_ILb1EEEEENSH_ILSI_2ESJ_EEEEENS4_15FmhaFwdEpilogueIS6_fNS8_IJNS9_ILi64EEESB_SA_EEEEENS2_23PersistentTileSchedulerEJSK_SL_EEEEEvNT_6ParamsE) ;  /* 0xffffff1c081c7950 */ /* 0x002fea0003c3ffff */
.L_x_147:
[----:B------:R-:W-:-:S00]  /*e390*/  BRA `(.L_x_147) ;  /* 0xfffffffc00fc7947 */ /* 0x000fc0000383ffff */
[----:B------:R-:W-:-:S00]  /*e3a0*/  NOP ;  /* 0x0000000000007918 */ /* 0x000fc00000000000 */
        /* <DEDUP_REMOVED lines=13> */
.L_x_148:


//--------------------- .nv.global.init           --------------------------
	.section	.nv.global.init,"aw",@progbits
.nv.global.init:
	.type		$str$24,@object
	.size		$str$24,($str$25 - $str$24)
$str$24:
        /*0000*/ 	.byte	0x28, 0x61, 0x64, 0x64, 0x72, 0x65, 0x73, 0x73, 0x20, 0x26, 0x20, 0x6d, 0x61, 0x73, 0x6b, 0x29
        /*0010*/ 	.byte	0x20, 0x3d, 0x3d, 0x20, 0x30, 0x00
	.type		$str$25,@object
	.size		$str$25,(__unnamed_1 - $str$25)
$str$25:
        /*0016*/ 	.byte	0x2f, 0x74, 0x6d, 0x70, 0x2f, 0x63, 0x75, 0x74, 0x6c, 0x61, 0x73, 0x73, 0x5f, 0x73, 0x77, 0x65
        /*0026*/ 	.byte	0x65, 0x70, 0x5f, 0x73, 0x72, 0x63, 0x2f, 0x69, 0x6e, 0x63, 0x6c, 0x75, 0x64, 0x65, 0x2f, 0x63
        /*0036*/ 	.byte	0x75, 0x74, 0x65, 0x2f, 0x70, 0x6f, 0x69, 0x6e, 0x74, 0x65, 0x72, 0x5f, 0x66, 0x6c, 0x61, 0x67
        /*0046*/ 	.byte	0x67, 0x65, 0x64, 0x2e, 0x68, 0x70, 0x70, 0x00
	.type		__unnamed_1,@object
	.size		__unnamed_1,(__unnamed_2 - __unnamed_1)
__unnamed_1:
        /*004e*/ 	.byte	0x61, 0x75, 0x74, 0x6f, 0x20, 0x63, 0x75, 0x74, 0x65, 0x3a, 0x3a, 0x61, 0x73, 0x5f, 0x70, 0x6f
        /* <DEDUP_REMOVED lines=27> */
        /*020e*/ 	.byte	0x32, 0x30, 0x34, 0x38, 0x3e, 0x3e, 0x3e, 0x3e, 0x3e, 0x5d, 0x00
	.type		__unnamed_2,@object
	.size		__unnamed_2,(.L_1 - __unnamed_2)
__unnamed_2:
        /* <DEDUP_REMOVED lines=29> */
.L_1:


//--------------------- .nv.shared._ZN7cutlass13device_kernelINS_4fmha6kernel28FmhaKernelTmaWarpSpecializedINS1_10collective30FmhaMainloopTmaWarpSpecializedINS_10bfloat16_tEffN4cute5tupleIJNS7_1CILi128EEESA_NS9_ILi96EEEEEENS8_IJiNS9_ILi1EEENS8_IJiiEEEEEESF_SF_NS4_12CausalFusionEJNS2_6OptionILNS2_3TagE0ENS9_ILb1EEEEENSH_ILSI_2ESJ_EEEEENS4_15FmhaFwdEpilogueIS6_fNS8_IJNS9_ILi64EEESB_SA_EEEEENS2_23PersistentTileSchedulerEJSK_SL_EEEEEvNT_6ParamsE --------------------------
	.section	.nv.shared._ZN7cutlass13device_kernelINS_4fmha6kernel28FmhaKernelTmaWarpSpecializedINS1_10collective30FmhaMainloopTmaWarpSpecializedINS_10bfloat16_tEffN4cute5tupleIJNS7_1CILi128EEESA_NS9_ILi96EEEEEENS8_IJiNS9_ILi1EEENS8_IJiiEEEEEESF_SF_NS4_12CausalFusionEJNS2_6OptionILNS2_3TagE0ENS9_ILb1EEEEENSH_ILSI_2ESJ_EEEEENS4_15FmhaFwdEpilogueIS6_fNS8_IJNS9_ILi64EEESB_SA_EEEEENS2_23PersistentTileSchedulerEJSK_SL_EEEEEvNT_6ParamsE,"aw",@nobits
	.sectionflags	@""
	.align	16
	.zero		1024


//--------------------- .nv.shared.reserved.0     --------------------------
	.section	.nv.shared.reserved.0,"aw",@nobits
	.weak		__nv_reservedSMEM_offset_0_alias
	.size		__nv_reservedSMEM_offset_0_alias, 0, 0
	.other		__nv_reservedSMEM_offset_0_alias,@"STO_CUDA_RESERVED_SHARED STV_DEFAULT"
__nv_reservedSMEM_offset_0_alias:
	.zero		0


//--------------------- .nv.global                --------------------------
	.section	.nv.global,"aw",@nobits
.nv.global:
	.type		_ZN39_INTERNAL_450b3abe_4_k_cu_299564a9_33524cute1_E,@object
	.size		_ZN39_INTERNAL_450b3abe_4_k_cu_299564a9_33524cute1_E,(_ZN39_INTERNAL_450b3abe_4_k_cu_299564a9_33524cuda3std3__45__cpo6cbeginE - _ZN39_INTERNAL_450b3abe_4_k_cu_299564a9_33524cute1_E)
_ZN39_INTERNAL_450b3abe_4_k_cu_299564a9_33524cute1_E:
	.zero		1
	.type		_ZN39_INTERNAL_450b3abe_4_k_cu_299564a9_33524cuda3std3__45__cpo6cbeginE,@object
	.size		_ZN39_INTERNAL_450b3abe_4_k_cu_299564a9_33524cuda3std3__45__cpo6cbeginE,(_ZN39_INTERNAL_450b3abe_4_k_cu_299564a9_33524cuda3std3__48in_placeE - _ZN39_INTERNAL_450b3abe_4_k_cu_299564a9_33524cuda3std3__45__cpo6cbeginE)
_ZN39_INTERNAL_450b3abe_4_k_cu_299564a9_33524cuda3std3__45__cpo6cbeginE:
	.zero		1
	.type		_ZN39_INTERNAL_450b3abe_4_k_cu_299564a9_33524cuda3std3__48in_placeE,@object
	.size		_ZN39_INTERNAL_450b3abe_4_k_cu_299564a9_33524cuda3std3__48in_placeE,(_ZN39_INTERNAL_450b3abe_4_k_cu_299564a9_33524cuda3std6ranges3__45__cpo9iter_moveE - _ZN39_INTERNAL_450b3abe_4_k_cu_299564a9_33524cuda3std3__48in_placeE)
_ZN39_INTERNAL_450b3abe_4_k_cu_299564a9_33524cuda3std3__48in_placeE:
	.zero		1
	.type		_ZN39_INTERNAL_450b3abe_4_k_cu_299564a9_33524cuda3std6ranges3__45__cpo9iter_moveE,@object
	.size		_ZN39_INTERNAL_450b3abe_4_k_cu_299564a9_33524cuda3std6ranges3__45__cpo9iter_moveE,(_ZN39_INTERNAL_450b3abe_4_k_cu_299564a9_33524cuda3std3__45__cpo5beginE - _ZN39_INTERNAL_450b3abe_4_k_cu_299564a9_33524cuda3std6ranges3__45__cpo9iter_moveE)
_ZN39_INTERNAL_450b3abe_4_k_cu_299564a9_33524cuda3std6ranges3__45__cpo9iter_moveE:
	.zero		1
	.type		_ZN39_INTERNAL_450b3abe_4_k_cu_299564a9_33524cuda3std3__45__cpo5beginE,@object
	.size		_ZN39_INTERNAL_450b3abe_4_k_cu_299564a9_33524cuda3std3__45__cpo5beginE,(_ZN39_INTERNAL_450b3abe_4_k_cu_299564a9_33524cuda3std3__441_GLOBAL__N__450b3abe_4_k_cu_299564a9_33526ignoreE - _ZN39_INTERNAL_450b3abe_4_k_cu_299564a9_33524cuda3std3__45__cpo5beginE)
_ZN39_INTERNAL_450b3abe_4_k_cu_299564a9_33524cuda3std3__45__cpo5beginE:
	.zero		1
	.type		_ZN39_INTERNAL_450b3abe_4_k_cu_299564a9_33524cuda3std3__441_GLOBAL__N__450b3abe_4_k_cu_299564a9_33526ignoreE,@object
	.size		_ZN39_INTERNAL_450b3abe_4_k_cu_299564a9_33524cuda3std3__441_GLOBAL__N__450b3abe_4_k_cu_299564a9_33526ignoreE,(_ZN39_INTERNAL_450b3abe_4_k_cu_299564a9_33524cute7productE - _ZN39_INTERNAL_450b3abe_4_k_cu_299564a9_33524cuda3std3__441_GLOBAL__N__450b3abe_4_k_cu_299564a9_33526ignoreE)
_ZN39_INTERNAL_450b3abe_4_k_cu_299564a9_33524cuda3std3__441_GLOBAL__N__450b3abe_4_k_cu_299564a9_33526ignoreE:
	.zero		1
	.type		_ZN39_INTERNAL_450b3abe_4_k_cu_299564a9_33524cute7productE,@object
	.size		_ZN39_INTERNAL_450b3abe_4_k_cu_299564a9_33524cute7productE,(_ZN39_INTERNAL_450b3abe_4_k_cu_299564a9_33524cuda3std3__45__cpo3endE - _ZN39_INTERNAL_450b3abe_4_k_cu_299564a9_33524cute7productE)
_ZN39_INTERNAL_450b3abe_4_k_cu_299564a9_33524cute7productE:
	.zero		1
	.type		_ZN39_INTERNAL_450b3abe_4_k_cu_299564a9_33524cuda3std3__45__cpo3endE,@object
	.size		_ZN39_INTERNAL_450b3abe_4_k_cu_299564a9_33524cuda3std3__45__cpo3endE,(_ZN39_INTERNAL_450b3abe_4_k_cu_299564a9_33524cuda3std3__419piecewise_constructE - _ZN39_INTERNAL_450b3abe_4_k_cu_299564a9_33524cuda3std3__45__cpo3endE)
_ZN39_INTERNAL_450b3abe_4_k_cu_299564a9_33524cuda3std3__45__cpo3endE:
	.zero		1
	.type		_ZN39_INTERNAL_450b3abe_4_k_cu_299564a9_33524cuda3std3__419piecewise_constructE,@object
	.size		_ZN39_INTERNAL_450b3abe_4_k_cu_299564a9_33524cuda3std3__419piecewise_constructE,(_ZN39_INTERNAL_450b3abe_4_k_cu_299564a9_33524cuda3std3__45__cpo4cendE - _ZN39_INTERNAL_450b3abe_4_k_cu_299564a9_33524cuda3std3__419piecewise_constructE)
_ZN39_INTERNAL_450b3abe_4_k_cu_299564a9_33524cuda3std3__419piecewise_constructE:
	.zero		1
	.type		_ZN39_INTERNAL_450b3abe_4_k_cu_299564a9_33524cuda3std3__45__cpo4cendE,@object
	.size		_ZN39_INTERNAL_450b3abe_4_k_cu_299564a9_33524cuda3std3__45__cpo4cendE,(_ZN39_INTERNAL_450b3abe_4_k_cu_299564a9_33524cuda3std6ranges3__45__cpo4swapE - _ZN39_INTERNAL_450b3abe_4_k_cu_299564a9_33524cuda3std3__45__cpo4cendE)
_ZN39_INTERNAL_450b3abe_4_k_cu_299564a9_33524cuda3std3__45__cpo4cendE:
	.zero		1
	.type		_ZN39_INTERNAL_450b3abe_4_k_cu_299564a9_33524cuda3std6ranges3__45__cpo4swapE,@object
	.size		_ZN39_INTERNAL_450b3abe_4_k_cu_299564a9_33524cuda3std6ranges3__45__cpo4swapE,(.L_9 - _ZN39_INTERNAL_450b3abe_4_k_cu_299564a9_33524cuda3std6ranges3__45__cpo4swapE)
_ZN39_INTERNAL_450b3abe_4_k_cu_299564a9_33524cuda3std6ranges3__45__cpo4swapE:
	.zero		1
.L_9:


//--------------------- .nv.constant0._ZN7cutlass13device_kernelINS_4fmha6kernel28FmhaKernelTmaWarpSpecializedINS1_10collective30FmhaMainloopTmaWarpSpecializedINS_10bfloat16_tEffN4cute5tupleIJNS7_1CILi128EEESA_NS9_ILi96EEEEEENS8_IJiNS9_ILi1EEENS8_IJiiEEEEEESF_SF_NS4_12CausalFusionEJNS2_6OptionILNS2_3TagE0ENS9_ILb1EEEEENSH_ILSI_2ESJ_EEEEENS4_15FmhaFwdEpilogueIS6_fNS8_IJNS9_ILi64EEESB_SA_EEEEENS2_23PersistentTileSchedulerEJSK_SL_EEEEEvNT_6ParamsE --------------------------
	.section	.nv.constant0._ZN7cutlass13device_kernelINS_4fmha6kernel28FmhaKernelTmaWarpSpecializedINS1_10collective30FmhaMainloopTmaWarpSpecializedINS_10bfloat16_tEffN4cute5tupleIJNS7_1CILi128EEESA_NS9_ILi96EEEEEENS8_IJiNS9_ILi1EEENS8_IJiiEEEEEESF_SF_NS4_12CausalFusionEJNS2_6OptionILNS2_3TagE0ENS9_ILb1EEEEENSH_ILSI_2ESJ_EEEEENS4_15FmhaFwdEpilogueIS6_fNS8_IJNS9_ILi64EEESB_SA_EEEEENS2_23PersistentTileSchedulerEJSK_SL_EEEEEvNT_6ParamsE,"a",@progbits
	.sectionflags	@""
	.align	4
.nv.constant0._ZN7cutlass13device_kernelINS_4fmha6kernel28FmhaKernelTmaWarpSpecializedINS1_10collective30FmhaMainloopTmaWarpSpecializedINS_10bfloat16_tEffN4cute5tupleIJNS7_1CILi128EEESA_NS9_ILi96EEEEEENS8_IJiNS9_ILi1EEENS8_IJiiEEEEEESF_SF_NS4_12CausalFusionEJNS2_6OptionILNS2_3TagE0ENS9_ILb1EEEEENSH_ILSI_2ESJ_EEEEENS4_15FmhaFwdEpilogueIS6_fNS8_IJNS9_ILi64EEESB_SA_EEEEENS2_23PersistentTileSchedulerEJSK_SL_EEEEEvNT_6ParamsE:
	.zero		2688


//--------------------- SYMBOLS --------------------------

	.type		.nv.reservedSmem.offset0,@object
	.size		.nv.reservedSmem.offset0,0x4
	.type		__assertfail,@function
